//
// Generated by NVIDIA NVVM Compiler
//
// Compiler Build ID: CL-36424714
// Cuda compilation tools, release 13.0, V13.0.88
// Based on NVVM 20.0.0
//

.version 9.0
.target sm_100
.address_size 64

.func  (.param .b64 func_retval0) _Z5func1d
(
	.param .b64 _Z5func1d_param_0
)
;
.func  (.param .b64 func_retval0) _Z5func2d
(
	.param .b64 _Z5func2d_param_0
)
;
.extern .func  (.param .b32 func_retval0) vprintf
(
	.param .b64 vprintf_param_0,
	.param .b64 vprintf_param_1
)
;
.global .align 8 .u64 pfunc1 = _Z5func1d;
.global .align 8 .u64 pfunc2 = _Z5func2d;
.global .align 1 .b8 $str[4] = {37, 103, 10};

.func  (.param .b64 func_retval0) _Z5func1d(
	.param .b64 _Z5func1d_param_0
)
{
	.reg .b64 	%fd<3>;

	ld.param.f64 	%fd1, [_Z5func1d_param_0];
	add.f64 	%fd2, %fd1, 0d3FF0000000000000;
	st.param.f64 	[func_retval0], %fd2;
	ret;

}
.func  (.param .b64 func_retval0) _Z5func2d(
	.param .b64 _Z5func2d_param_0
)
{
	.reg .b64 	%fd<3>;

	ld.param.f64 	%fd1, [_Z5func2d_param_0];
	add.f64 	%fd2, %fd1, %fd1;
	st.param.f64 	[func_retval0], %fd2;
	ret;

}
	// .globl	_Z11test_kernelPPFddEi
.visible .entry _Z11test_kernelPPFddEi(
	.param .u64 .ptr .align 1 _Z11test_kernelPPFddEi_param_0,
	.param .u32 _Z11test_kernelPPFddEi_param_1
)
{
	.local .align 8 .b8 	__local_depot2[8];
	.reg .b64 	%SP;
	.reg .b64 	%SPL;
	.reg .pred 	%p<10>;
	.reg .b32 	%r<82>;
	.reg .b64 	%rd<59>;
	.reg .b64 	%fd<71>;

	mov.u64 	%SPL, __local_depot2;
	cvta.local.u64 	%SP, %SPL;
	ld.param.u64 	%rd9, [_Z11test_kernelPPFddEi_param_0];
	ld.param.u32 	%r16, [_Z11test_kernelPPFddEi_param_1];
	cvta.to.global.u64 	%rd1, %rd9;
	add.u64 	%rd10, %SP, 0;
	add.u64 	%rd2, %SPL, 0;
	setp.lt.s32 	%p1, %r16, 1;
	@%p1 bra 	$L__BB2_13;
	and.b32  	%r1, %r16, 15;
	setp.lt.u32 	%p2, %r16, 16;
	mov.f64 	%fd67, 0d3FF0000000000000;
	mov.b32 	%r79, 0;
	@%p2 bra 	$L__BB2_4;
	and.b32  	%r79, %r16, 2147483632;
	neg.s32 	%r77, %r79;
	add.s64 	%rd57, %rd1, 64;
	mov.f64 	%fd67, 0d3FF0000000000000;
	mov.u64 	%rd12, $str;
$L__BB2_3:
	.pragma "nounroll";
	ld.global.u64 	%rd11, [%rd57+-64];
	{ // callseq 0, 0
	.param .b64 param0;
	st.param.f64 	[param0], %fd67;
	.param .b64 retval0;
	prototype_0 : .callprototype (.param .b64 _) _ (.param .b64 _);
	call (retval0), 
	%rd11, 
	(
	param0
	)
	, prototype_0;
	ld.param.f64 	%fd12, [retval0];
	} // callseq 0
	st.local.f64 	[%rd2], %fd12;
	cvta.global.u64 	%rd13, %rd12;
	{ // callseq 1, 0
	.param .b64 param0;
	st.param.b64 	[param0], %rd13;
	.param .b64 param1;
	st.param.b64 	[param1], %rd10;
	.param .b32 retval0;
	call.uni (retval0), 
	vprintf, 
	(
	param0, 
	param1
	);
	ld.param.b32 	%r19, [retval0];
	} // callseq 1
	ld.global.u64 	%rd15, [%rd57+-56];
	{ // callseq 2, 0
	.param .b64 param0;
	st.param.f64 	[param0], %fd12;
	.param .b64 retval0;
	prototype_2 : .callprototype (.param .b64 _) _ (.param .b64 _);
	call (retval0), 
	%rd15, 
	(
	param0
	)
	, prototype_2;
	ld.param.f64 	%fd14, [retval0];
	} // callseq 2
	st.local.f64 	[%rd2], %fd14;
	{ // callseq 3, 0
	.param .b64 param0;
	st.param.b64 	[param0], %rd13;
	.param .b64 param1;
	st.param.b64 	[param1], %rd10;
	.param .b32 retval0;
	call.uni (retval0), 
	vprintf, 
	(
	param0, 
	param1
	);
	ld.param.b32 	%r21, [retval0];
	} // callseq 3
	ld.global.u64 	%rd16, [%rd57+-48];
	{ // callseq 4, 0
	.param .b64 param0;
	st.param.f64 	[param0], %fd14;
	.param .b64 retval0;
	prototype_4 : .callprototype (.param .b64 _) _ (.param .b64 _);
	call (retval0), 
	%rd16, 
	(
	param0
	)
	, prototype_4;
	ld.param.f64 	%fd16, [retval0];
	} // callseq 4
	st.local.f64 	[%rd2], %fd16;
	{ // callseq 5, 0
	.param .b64 param0;
	st.param.b64 	[param0], %rd13;
	.param .b64 param1;
	st.param.b64 	[param1], %rd10;
	.param .b32 retval0;
	call.uni (retval0), 
	vprintf, 
	(
	param0, 
	param1
	);
	ld.param.b32 	%r23, [retval0];
	} // callseq 5
	ld.global.u64 	%rd17, [%rd57+-40];
	{ // callseq 6, 0
	.param .b64 param0;
	st.param.f64 	[param0], %fd16;
	.param .b64 retval0;
	prototype_6 : .callprototype (.param .b64 _) _ (.param .b64 _);
	call (retval0), 
	%rd17, 
	(
	param0
	)
	, prototype_6;
	ld.param.f64 	%fd18, [retval0];
	} // callseq 6
	st.local.f64 	[%rd2], %fd18;
	{ // callseq 7, 0
	.param .b64 param0;
	st.param.b64 	[param0], %rd13;
	.param .b64 param1;
	st.param.b64 	[param1], %rd10;
	.param .b32 retval0;
	call.uni (retval0), 
	vprintf, 
	(
	param0, 
	param1
	);
	ld.param.b32 	%r25, [retval0];
	} // callseq 7
	ld.global.u64 	%rd18, [%rd57+-32];
	{ // callseq 8, 0
	.param .b64 param0;
	st.param.f64 	[param0], %fd18;
	.param .b64 retval0;
	prototype_8 : .callprototype (.param .b64 _) _ (.param .b64 _);
	call (retval0), 
	%rd18, 
	(
	param0
	)
	, prototype_8;
	ld.param.f64 	%fd20, [retval0];
	} // callseq 8
	st.local.f64 	[%rd2], %fd20;
	{ // callseq 9, 0
	.param .b64 param0;
	st.param.b64 	[param0], %rd13;
	.param .b64 param1;
	st.param.b64 	[param1], %rd10;
	.param .b32 retval0;
	call.uni (retval0), 
	vprintf, 
	(
	param0, 
	param1
	);
	ld.param.b32 	%r27, [retval0];
	} // callseq 9
	ld.global.u64 	%rd19, [%rd57+-24];
	{ // callseq 10, 0
	.param .b64 param0;
	st.param.f64 	[param0], %fd20;
	.param .b64 retval0;
	prototype_10 : .callprototype (.param .b64 _) _ (.param .b64 _);
	call (retval0), 
	%rd19, 
	(
	param0
	)
	, prototype_10;
	ld.param.f64 	%fd22, [retval0];
	} // callseq 10
	st.local.f64 	[%rd2], %fd22;
	{ // callseq 11, 0
	.param .b64 param0;
	st.param.b64 	[param0], %rd13;
	.param .b64 param1;
	st.param.b64 	[param1], %rd10;
	.param .b32 retval0;
	call.uni (retval0), 
	vprintf, 
	(
	param0, 
	param1
	);
	ld.param.b32 	%r29, [retval0];
	} // callseq 11
	ld.global.u64 	%rd20, [%rd57+-16];
	{ // callseq 12, 0
	.param .b64 param0;
	st.param.f64 	[param0], %fd22;
	.param .b64 retval0;
	prototype_12 : .callprototype (.param .b64 _) _ (.param .b64 _);
	call (retval0), 
	%rd20, 
	(
	param0
	)
	, prototype_12;
	ld.param.f64 	%fd24, [retval0];
	} // callseq 12
	st.local.f64 	[%rd2], %fd24;
	{ // callseq 13, 0
	.param .b64 param0;
	st.param.b64 	[param0], %rd13;
	.param .b64 param1;
	st.param.b64 	[param1], %rd10;
	.param .b32 retval0;
	call.uni (retval0), 
	vprintf, 
	(
	param0, 
	param1
	);
	ld.param.b32 	%r31, [retval0];
	} // callseq 13
	ld.global.u64 	%rd21, [%rd57+-8];
	{ // callseq 14, 0
	.param .b64 param0;
	st.param.f64 	[param0], %fd24;
	.param .b64 retval0;
	prototype_14 : .callprototype (.param .b64 _) _ (.param .b64 _);
	call (retval0), 
	%rd21, 
	(
	param0
	)
	, prototype_14;
	ld.param.f64 	%fd26, [retval0];
	} // callseq 14
	st.local.f64 	[%rd2], %fd26;
	{ // callseq 15, 0
	.param .b64 param0;
	st.param.b64 	[param0], %rd13;
	.param .b64 param1;
	st.param.b64 	[param1], %rd10;
	.param .b32 retval0;
	call.uni (retval0), 
	vprintf, 
	(
	param0, 
	param1
	);
	ld.param.b32 	%r33, [retval0];
	} // callseq 15
	ld.global.u64 	%rd22, [%rd57];
	{ // callseq 16, 0
	.param .b64 param0;
	st.param.f64 	[param0], %fd26;
	.param .b64 retval0;
	prototype_16 : .callprototype (.param .b64 _) _ (.param .b64 _);
	call (retval0), 
	%rd22, 
	(
	param0
	)
	, prototype_16;
	ld.param.f64 	%fd28, [retval0];
	} // callseq 16
	st.local.f64 	[%rd2], %fd28;
	{ // callseq 17, 0
	.param .b64 param0;
	st.param.b64 	[param0], %rd13;
	.param .b64 param1;
	st.param.b64 	[param1], %rd10;
	.param .b32 retval0;
	call.uni (retval0), 
	vprintf, 
	(
	param0, 
	param1
	);
	ld.param.b32 	%r35, [retval0];
	} // callseq 17
	ld.global.u64 	%rd23, [%rd57+8];
	{ // callseq 18, 0
	.param .b64 param0;
	st.param.f64 	[param0], %fd28;
	.param .b64 retval0;
	prototype_18 : .callprototype (.param .b64 _) _ (.param .b64 _);
	call (retval0), 
	%rd23, 
	(
	param0
	)
	, prototype_18;
	ld.param.f64 	%fd30, [retval0];
	} // callseq 18
	st.local.f64 	[%rd2], %fd30;
	{ // callseq 19, 0
	.param .b64 param0;
	st.param.b64 	[param0], %rd13;
	.param .b64 param1;
	st.param.b64 	[param1], %rd10;
	.param .b32 retval0;
	call.uni (retval0), 
	vprintf, 
	(
	param0, 
	param1
	);
	ld.param.b32 	%r37, [retval0];
	} // callseq 19
	ld.global.u64 	%rd24, [%rd57+16];
	{ // callseq 20, 0
	.param .b64 param0;
	st.param.f64 	[param0], %fd30;
	.param .b64 retval0;
	prototype_20 : .callprototype (.param .b64 _) _ (.param .b64 _);
	call (retval0), 
	%rd24, 
	(
	param0
	)
	, prototype_20;
	ld.param.f64 	%fd32, [retval0];
	} // callseq 20
	st.local.f64 	[%rd2], %fd32;
	{ // callseq 21, 0
	.param .b64 param0;
	st.param.b64 	[param0], %rd13;
	.param .b64 param1;
	st.param.b64 	[param1], %rd10;
	.param .b32 retval0;
	call.uni (retval0), 
	vprintf, 
	(
	param0, 
	param1
	);
	ld.param.b32 	%r39, [retval0];
	} // callseq 21
	ld.global.u64 	%rd25, [%rd57+24];
	{ // callseq 22, 0
	.param .b64 param0;
	st.param.f64 	[param0], %fd32;
	.param .b64 retval0;
	prototype_22 : .callprototype (.param .b64 _) _ (.param .b64 _);
	call (retval0), 
	%rd25, 
	(
	param0
	)
	, prototype_22;
	ld.param.f64 	%fd34, [retval0];
	} // callseq 22
	st.local.f64 	[%rd2], %fd34;
	{ // callseq 23, 0
	.param .b64 param0;
	st.param.b64 	[param0], %rd13;
	.param .b64 param1;
	st.param.b64 	[param1], %rd10;
	.param .b32 retval0;
	call.uni (retval0), 
	vprintf, 
	(
	param0, 
	param1
	);
	ld.param.b32 	%r41, [retval0];
	} // callseq 23
	ld.global.u64 	%rd26, [%rd57+32];
	{ // callseq 24, 0
	.param .b64 param0;
	st.param.f64 	[param0], %fd34;
	.param .b64 retval0;
	prototype_24 : .callprototype (.param .b64 _) _ (.param .b64 _);
	call (retval0), 
	%rd26, 
	(
	param0
	)
	, prototype_24;
	ld.param.f64 	%fd36, [retval0];
	} // callseq 24
	st.local.f64 	[%rd2], %fd36;
	{ // callseq 25, 0
	.param .b64 param0;
	st.param.b64 	[param0], %rd13;
	.param .b64 param1;
	st.param.b64 	[param1], %rd10;
	.param .b32 retval0;
	call.uni (retval0), 
	vprintf, 
	(
	param0, 
	param1
	);
	ld.param.b32 	%r43, [retval0];
	} // callseq 25
	ld.global.u64 	%rd27, [%rd57+40];
	{ // callseq 26, 0
	.param .b64 param0;
	st.param.f64 	[param0], %fd36;
	.param .b64 retval0;
	prototype_26 : .callprototype (.param .b64 _) _ (.param .b64 _);
	call (retval0), 
	%rd27, 
	(
	param0
	)
	, prototype_26;
	ld.param.f64 	%fd38, [retval0];
	} // callseq 26
	st.local.f64 	[%rd2], %fd38;
	{ // callseq 27, 0
	.param .b64 param0;
	st.param.b64 	[param0], %rd13;
	.param .b64 param1;
	st.param.b64 	[param1], %rd10;
	.param .b32 retval0;
	call.uni (retval0), 
	vprintf, 
	(
	param0, 
	param1
	);
	ld.param.b32 	%r45, [retval0];
	} // callseq 27
	ld.global.u64 	%rd28, [%rd57+48];
	{ // callseq 28, 0
	.param .b64 param0;
	st.param.f64 	[param0], %fd38;
	.param .b64 retval0;
	prototype_28 : .callprototype (.param .b64 _) _ (.param .b64 _);
	call (retval0), 
	%rd28, 
	(
	param0
	)
	, prototype_28;
	ld.param.f64 	%fd40, [retval0];
	} // callseq 28
	st.local.f64 	[%rd2], %fd40;
	{ // callseq 29, 0
	.param .b64 param0;
	st.param.b64 	[param0], %rd13;
	.param .b64 param1;
	st.param.b64 	[param1], %rd10;
	.param .b32 retval0;
	call.uni (retval0), 
	vprintf, 
	(
	param0, 
	param1
	);
	ld.param.b32 	%r47, [retval0];
	} // callseq 29
	ld.global.u64 	%rd29, [%rd57+56];
	{ // callseq 30, 0
	.param .b64 param0;
	st.param.f64 	[param0], %fd40;
	.param .b64 retval0;
	prototype_30 : .callprototype (.param .b64 _) _ (.param .b64 _);
	call (retval0), 
	%rd29, 
	(
	param0
	)
	, prototype_30;
	ld.param.f64 	%fd67, [retval0];
	} // callseq 30
	st.local.f64 	[%rd2], %fd67;
	{ // callseq 31, 0
	.param .b64 param0;
	st.param.b64 	[param0], %rd13;
	.param .b64 param1;
	st.param.b64 	[param1], %rd10;
	.param .b32 retval0;
	call.uni (retval0), 
	vprintf, 
	(
	param0, 
	param1
	);
	ld.param.b32 	%r49, [retval0];
	} // callseq 31
	add.s32 	%r77, %r77, 16;
	add.s64 	%rd57, %rd57, 128;
	setp.ne.s32 	%p3, %r77, 0;
	@%p3 bra 	$L__BB2_3;
$L__BB2_4:
	setp.eq.s32 	%p4, %r1, 0;
	@%p4 bra 	$L__BB2_13;
	and.b32  	%r7, %r16, 7;
	setp.lt.u32 	%p5, %r1, 8;
	@%p5 bra 	$L__BB2_7;
	mul.wide.u32 	%rd30, %r79, 8;
	add.s64 	%rd31, %rd1, %rd30;
	ld.global.u64 	%rd32, [%rd31];
	{ // callseq 32, 0
	.param .b64 param0;
	st.param.f64 	[param0], %fd67;
	.param .b64 retval0;
	prototype_32 : .callprototype (.param .b64 _) _ (.param .b64 _);
	call (retval0), 
	%rd32, 
	(
	param0
	)
	, prototype_32;
	ld.param.f64 	%fd43, [retval0];
	} // callseq 32
	st.local.f64 	[%rd2], %fd43;
	mov.u64 	%rd33, $str;
	cvta.global.u64 	%rd34, %rd33;
	add.u64 	%rd35, %SP, 0;
	{ // callseq 33, 0
	.param .b64 param0;
	st.param.b64 	[param0], %rd34;
	.param .b64 param1;
	st.param.b64 	[param1], %rd35;
	.param .b32 retval0;
	call.uni (retval0), 
	vprintf, 
	(
	param0, 
	param1
	);
	ld.param.b32 	%r51, [retval0];
	} // callseq 33
	ld.global.u64 	%rd36, [%rd31+8];
	{ // callseq 34, 0
	.param .b64 param0;
	st.param.f64 	[param0], %fd43;
	.param .b64 retval0;
	prototype_34 : .callprototype (.param .b64 _) _ (.param .b64 _);
	call (retval0), 
	%rd36, 
	(
	param0
	)
	, prototype_34;
	ld.param.f64 	%fd45, [retval0];
	} // callseq 34
	st.local.f64 	[%rd2], %fd45;
	{ // callseq 35, 0
	.param .b64 param0;
	st.param.b64 	[param0], %rd34;
	.param .b64 param1;
	st.param.b64 	[param1], %rd35;
	.param .b32 retval0;
	call.uni (retval0), 
	vprintf, 
	(
	param0, 
	param1
	);
	ld.param.b32 	%r53, [retval0];
	} // callseq 35
	ld.global.u64 	%rd37, [%rd31+16];
	{ // callseq 36, 0
	.param .b64 param0;
	st.param.f64 	[param0], %fd45;
	.param .b64 retval0;
	prototype_36 : .callprototype (.param .b64 _) _ (.param .b64 _);
	call (retval0), 
	%rd37, 
	(
	param0
	)
	, prototype_36;
	ld.param.f64 	%fd47, [retval0];
	} // callseq 36
	st.local.f64 	[%rd2], %fd47;
	{ // callseq 37, 0
	.param .b64 param0;
	st.param.b64 	[param0], %rd34;
	.param .b64 param1;
	st.param.b64 	[param1], %rd35;
	.param .b32 retval0;
	call.uni (retval0), 
	vprintf, 
	(
	param0, 
	param1
	);
	ld.param.b32 	%r55, [retval0];
	} // callseq 37
	ld.global.u64 	%rd38, [%rd31+24];
	{ // callseq 38, 0
	.param .b64 param0;
	st.param.f64 	[param0], %fd47;
	.param .b64 retval0;
	prototype_38 : .callprototype (.param .b64 _) _ (.param .b64 _);
	call (retval0), 
	%rd38, 
	(
	param0
	)
	, prototype_38;
	ld.param.f64 	%fd49, [retval0];
	} // callseq 38
	st.local.f64 	[%rd2], %fd49;
	{ // callseq 39, 0
	.param .b64 param0;
	st.param.b64 	[param0], %rd34;
	.param .b64 param1;
	st.param.b64 	[param1], %rd35;
	.param .b32 retval0;
	call.uni (retval0), 
	vprintf, 
	(
	param0, 
	param1
	);
	ld.param.b32 	%r57, [retval0];
	} // callseq 39
	ld.global.u64 	%rd39, [%rd31+32];
	{ // callseq 40, 0
	.param .b64 param0;
	st.param.f64 	[param0], %fd49;
	.param .b64 retval0;
	prototype_40 : .callprototype (.param .b64 _) _ (.param .b64 _);
	call (retval0), 
	%rd39, 
	(
	param0
	)
	, prototype_40;
	ld.param.f64 	%fd51, [retval0];
	} // callseq 40
	st.local.f64 	[%rd2], %fd51;
	{ // callseq 41, 0
	.param .b64 param0;
	st.param.b64 	[param0], %rd34;
	.param .b64 param1;
	st.param.b64 	[param1], %rd35;
	.param .b32 retval0;
	call.uni (retval0), 
	vprintf, 
	(
	param0, 
	param1
	);
	ld.param.b32 	%r59, [retval0];
	} // callseq 41
	ld.global.u64 	%rd40, [%rd31+40];
	{ // callseq 42, 0
	.param .b64 param0;
	st.param.f64 	[param0], %fd51;
	.param .b64 retval0;
	prototype_42 : .callprototype (.param .b64 _) _ (.param .b64 _);
	call (retval0), 
	%rd40, 
	(
	param0
	)
	, prototype_42;
	ld.param.f64 	%fd53, [retval0];
	} // callseq 42
	st.local.f64 	[%rd2], %fd53;
	{ // callseq 43, 0
	.param .b64 param0;
	st.param.b64 	[param0], %rd34;
	.param .b64 param1;
	st.param.b64 	[param1], %rd35;
	.param .b32 retval0;
	call.uni (retval0), 
	vprintf, 
	(
	param0, 
	param1
	);
	ld.param.b32 	%r61, [retval0];
	} // callseq 43
	ld.global.u64 	%rd41, [%rd31+48];
	{ // callseq 44, 0
	.param .b64 param0;
	st.param.f64 	[param0], %fd53;
	.param .b64 retval0;
	prototype_44 : .callprototype (.param .b64 _) _ (.param .b64 _);
	call (retval0), 
	%rd41, 
	(
	param0
	)
	, prototype_44;
	ld.param.f64 	%fd55, [retval0];
	} // callseq 44
	st.local.f64 	[%rd2], %fd55;
	{ // callseq 45, 0
	.param .b64 param0;
	st.param.b64 	[param0], %rd34;
	.param .b64 param1;
	st.param.b64 	[param1], %rd35;
	.param .b32 retval0;
	call.uni (retval0), 
	vprintf, 
	(
	param0, 
	param1
	);
	ld.param.b32 	%r63, [retval0];
	} // callseq 45
	ld.global.u64 	%rd42, [%rd31+56];
	{ // callseq 46, 0
	.param .b64 param0;
	st.param.f64 	[param0], %fd55;
	.param .b64 retval0;
	prototype_46 : .callprototype (.param .b64 _) _ (.param .b64 _);
	call (retval0), 
	%rd42, 
	(
	param0
	)
	, prototype_46;
	ld.param.f64 	%fd67, [retval0];
	} // callseq 46
	st.local.f64 	[%rd2], %fd67;
	{ // callseq 47, 0
	.param .b64 param0;
	st.param.b64 	[param0], %rd34;
	.param .b64 param1;
	st.param.b64 	[param1], %rd35;
	.param .b32 retval0;
	call.uni (retval0), 
	vprintf, 
	(
	param0, 
	param1
	);
	ld.param.b32 	%r65, [retval0];
	} // callseq 47
	add.s32 	%r79, %r79, 8;
$L__BB2_7:
	setp.eq.s32 	%p6, %r7, 0;
	@%p6 bra 	$L__BB2_13;
	and.b32  	%r10, %r16, 3;
	setp.lt.u32 	%p7, %r7, 4;
	@%p7 bra 	$L__BB2_10;
	mul.wide.u32 	%rd43, %r79, 8;
	add.s64 	%rd44, %rd1, %rd43;
	ld.global.u64 	%rd45, [%rd44];
	{ // callseq 48, 0
	.param .b64 param0;
	st.param.f64 	[param0], %fd67;
	.param .b64 retval0;
	prototype_48 : .callprototype (.param .b64 _) _ (.param .b64 _);
	call (retval0), 
	%rd45, 
	(
	param0
	)
	, prototype_48;
	ld.param.f64 	%fd58, [retval0];
	} // callseq 48
	st.local.f64 	[%rd2], %fd58;
	mov.u64 	%rd46, $str;
	cvta.global.u64 	%rd47, %rd46;
	add.u64 	%rd48, %SP, 0;
	{ // callseq 49, 0
	.param .b64 param0;
	st.param.b64 	[param0], %rd47;
	.param .b64 param1;
	st.param.b64 	[param1], %rd48;
	.param .b32 retval0;
	call.uni (retval0), 
	vprintf, 
	(
	param0, 
	param1
	);
	ld.param.b32 	%r67, [retval0];
	} // callseq 49
	ld.global.u64 	%rd49, [%rd44+8];
	{ // callseq 50, 0
	.param .b64 param0;
	st.param.f64 	[param0], %fd58;
	.param .b64 retval0;
	prototype_50 : .callprototype (.param .b64 _) _ (.param .b64 _);
	call (retval0), 
	%rd49, 
	(
	param0
	)
	, prototype_50;
	ld.param.f64 	%fd60, [retval0];
	} // callseq 50
	st.local.f64 	[%rd2], %fd60;
	{ // callseq 51, 0
	.param .b64 param0;
	st.param.b64 	[param0], %rd47;
	.param .b64 param1;
	st.param.b64 	[param1], %rd48;
	.param .b32 retval0;
	call.uni (retval0), 
	vprintf, 
	(
	param0, 
	param1
	);
	ld.param.b32 	%r69, [retval0];
	} // callseq 51
	ld.global.u64 	%rd50, [%rd44+16];
	{ // callseq 52, 0
	.param .b64 param0;
	st.param.f64 	[param0], %fd60;
	.param .b64 retval0;
	prototype_52 : .callprototype (.param .b64 _) _ (.param .b64 _);
	call (retval0), 
	%rd50, 
	(
	param0
	)
	, prototype_52;
	ld.param.f64 	%fd62, [retval0];
	} // callseq 52
	st.local.f64 	[%rd2], %fd62;
	{ // callseq 53, 0
	.param .b64 param0;
	st.param.b64 	[param0], %rd47;
	.param .b64 param1;
	st.param.b64 	[param1], %rd48;
	.param .b32 retval0;
	call.uni (retval0), 
	vprintf, 
	(
	param0, 
	param1
	);
	ld.param.b32 	%r71, [retval0];
	} // callseq 53
	ld.global.u64 	%rd51, [%rd44+24];
	{ // callseq 54, 0
	.param .b64 param0;
	st.param.f64 	[param0], %fd62;
	.param .b64 retval0;
	prototype_54 : .callprototype (.param .b64 _) _ (.param .b64 _);
	call (retval0), 
	%rd51, 
	(
	param0
	)
	, prototype_54;
	ld.param.f64 	%fd67, [retval0];
	} // callseq 54
	st.local.f64 	[%rd2], %fd67;
	{ // callseq 55, 0
	.param .b64 param0;
	st.param.b64 	[param0], %rd47;
	.param .b64 param1;
	st.param.b64 	[param1], %rd48;
	.param .b32 retval0;
	call.uni (retval0), 
	vprintf, 
	(
	param0, 
	param1
	);
	ld.param.b32 	%r73, [retval0];
	} // callseq 55
	add.s32 	%r79, %r79, 4;
$L__BB2_10:
	setp.eq.s32 	%p8, %r10, 0;
	@%p8 bra 	$L__BB2_13;
	mul.wide.u32 	%rd52, %r79, 8;
	add.s64 	%rd58, %rd1, %rd52;
	neg.s32 	%r81, %r10;
	mov.u64 	%rd54, $str;
	add.u64 	%rd56, %SP, 0;
$L__BB2_12:
	.pragma "nounroll";
	ld.global.u64 	%rd53, [%rd58];
	{ // callseq 56, 0
	.param .b64 param0;
	st.param.f64 	[param0], %fd67;
	.param .b64 retval0;
	prototype_56 : .callprototype (.param .b64 _) _ (.param .b64 _);
	call (retval0), 
	%rd53, 
	(
	param0
	)
	, prototype_56;
	ld.param.f64 	%fd67, [retval0];
	} // callseq 56
	st.local.f64 	[%rd2], %fd67;
	cvta.global.u64 	%rd55, %rd54;
	{ // callseq 57, 0
	.param .b64 param0;
	st.param.b64 	[param0], %rd55;
	.param .b64 param1;
	st.param.b64 	[param1], %rd56;
	.param .b32 retval0;
	call.uni (retval0), 
	vprintf, 
	(
	param0, 
	param1
	);
	ld.param.b32 	%r75, [retval0];
	} // callseq 57
	add.s64 	%rd58, %rd58, 8;
	add.s32 	%r81, %r81, 1;
	setp.ne.s32 	%p9, %r81, 0;
	@%p9 bra 	$L__BB2_12;
$L__BB2_13:
	ret;

}


// ===== COMPILED SASS (sm_100) =====

	.target	sm_100

	.elftype	@"ET_EXEC"


//--------------------- .note.nv.tkinfo           --------------------------
	.section	.note.nv.tkinfo,"",@"SHT_NOTE"
	.sectionflags	@"SHF_NOTE_NV_TKINFO"
	.tkinfo
        /*0018*/ 	.word	0x00000002
        /*0030*/ 	.string	""
        /*0030*/ 	.string	"ptxas"
        /*0030*/ 	.string	"Cuda compilation tools, release 13.0, V13.0.88"
        /*0030*/ 	.string	"Build cuda_13.0.r13.0/compiler.36424714_0"
        /*0030*/ 	.string	"-arch sm_100 -m 64 "



//--------------------- .note.nv.cuinfo           --------------------------
	.section	.note.nv.cuinfo,"",@"SHT_NOTE"
	.sectionflags	@"SHF_NOTE_NV_CUINFO"
        /*0018*/ 	.short	0x0002
        /*001a*/ 	.short	0x0064
        /*001c*/ 	.short	0x0082
	.zero		2


//--------------------- .nv.info                  --------------------------
	.section	.nv.info,"",@"SHT_CUDA_INFO"
	.align	4


	//----- nvinfo : EIATTR_REGCOUNT
	.align		4
        /*0000*/ 	.byte	0x04, 0x2f
        /*0002*/ 	.short	(.L_4 - .L_3)
	.align		4
.L_3:
        /*0004*/ 	.word	index@(_Z11test_kernelPPFddEi)
        /*0008*/ 	.word	0x0000001e


	//----- nvinfo : EIATTR_FRAME_SIZE
	.align		4
.L_4:
        /*000c*/ 	.byte	0x04, 0x11
        /*000e*/ 	.short	(.L_6 - .L_5)
	.align		4
.L_5:
        /*0010*/ 	.word	index@($_Z11test_kernelPPFddEi$_Z5func2d)
        /*0014*/ 	.word	0x00000010


	//----- nvinfo : EIATTR_FRAME_SIZE
	.align		4
.L_6:
        /*0018*/ 	.byte	0x04, 0x11
        /*001a*/ 	.short	(.L_8 - .L_7)
	.align		4
.L_7:
        /*001c*/ 	.word	index@($_Z11test_kernelPPFddEi$_Z5func1d)
        /*0020*/ 	.word	0x00000010


	//----- nvinfo : EIATTR_FRAME_SIZE
	.align		4
.L_8:
        /*0024*/ 	.byte	0x04, 0x11
        /*0026*/ 	.short	(.L_10 - .L_9)
	.align		4
.L_9:
        /*0028*/ 	.word	index@(_Z11test_kernelPPFddEi)
        /*002c*/ 	.word	0x00000010


	//----- nvinfo : EIATTR_MIN_STACK_SIZE
	.align		4
.L_10:
        /*0030*/ 	.byte	0x04, 0x12
        /*0032*/ 	.short	(.L_12 - .L_11)
	.align		4
.L_11:
        /*0034*/ 	.word	index@(_Z11test_kernelPPFddEi)
        /*0038*/ 	.word	0x00000010
.L_12:


//--------------------- .nv.compat                --------------------------
	.section	.nv.compat,"",@"SHT_CUDA_COMPAT_INFO"
	.align	4
        /*0000*/ 	.byte	0x02, 0x09, 0x00, 0x00, 0x02, 0x02, 0x01, 0x00, 0x02, 0x05, 0x05, 0x00, 0x03, 0x07, 0x01, 0x01
        /*0010*/ 	.byte	0x02, 0x03, 0x00, 0x00, 0x02, 0x06, 0x01, 0x00, 0x04, 0x0b, 0x08, 0x00, 0x01, 0x00, 0x00, 0x00
        /*0020*/ 	.byte	0x00, 0x00, 0x00, 0x00


//--------------------- .nv.info._Z11test_kernelPPFddEi --------------------------
	.section	.nv.info._Z11test_kernelPPFddEi,"",@"SHT_CUDA_INFO"
	.sectionflags	@""
	.align	4


	//----- nvinfo : EIATTR_CUDA_API_VERSION
	.align		4
        /*0000*/ 	.byte	0x04, 0x37
        /*0002*/ 	.short	(.L_14 - .L_13)
.L_13:
        /*0004*/ 	.word	0x00000082


	//----- nvinfo : EIATTR_KPARAM_INFO
	.align		4
.L_14:
        /*0008*/ 	.byte	0x04, 0x17
        /*000a*/ 	.short	(.L_16 - .L_15)
.L_15:
        /*000c*/ 	.word	0x00000000
        /*0010*/ 	.short	0x0001
        /*0012*/ 	.short	0x0008
        /*0014*/ 	.byte	0x00, 0xf0, 0x11, 0x00


	//----- nvinfo : EIATTR_KPARAM_INFO
	.align		4
.L_16:
        /*0018*/ 	.byte	0x04, 0x17
        /*001a*/ 	.short	(.L_18 - .L_17)
.L_17:
        /*001c*/ 	.word	0x00000000
        /*0020*/ 	.short	0x0000
        /*0022*/ 	.short	0x0000
        /*0024*/ 	.byte	0x00, 0xf5, 0x21, 0x00


	//----- nvinfo : EIATTR_SPARSE_MMA_MASK
	.align		4
.L_18:
        /*0028*/ 	.byte	0x03, 0x50
        /*002a*/ 	.short	0x0000


	//----- nvinfo : EIATTR_MAXREG_COUNT
	.align		4
        /*002c*/ 	.byte	0x03, 0x1b
        /*002e*/ 	.short	0x00ff


	//----- nvinfo : EIATTR_EXTERNS
	.align		4
        /*0030*/ 	.byte	0x04, 0x0f
        /*0032*/ 	.short	(.L_20 - .L_19)


	//   ....[0]....
	.align		4
.L_19:
        /*0034*/ 	.word	index@(vprintf)


	//----- nvinfo : EIATTR_MERCURY_ISA_VERSION
	.align		4
.L_20:
        /*0038*/ 	.byte	0x03, 0x5f
        /*003a*/ 	.short	0x0101


	//----- nvinfo : EIATTR_VRC_CTA_INIT_COUNT
	.align		4
        /*003c*/ 	.byte	0x02, 0x4a
	.zero		1
	.zero		1


	//----- nvinfo : EIATTR_SYSCALL_OFFSETS
	.align		4
        /*0040*/ 	.byte	0x04, 0x46
        /*0042*/ 	.short	(.L_22 - .L_21)


	//   ....[0]....
.L_21:
        /*0044*/ 	.word	0x00000320


	//   ....[1]....
        /*0048*/ 	.word	0x00000470


	//   ....[2]....
        /*004c*/ 	.word	0x000005c0


	//   ....[3]....
        /*0050*/ 	.word	0x00000710


	//   ....[4]....
        /*0054*/ 	.word	0x00000860


	//   ....[5]....
        /*0058*/ 	.word	0x000009b0


	//   ....[6]....
        /*005c*/ 	.word	0x00000b00


	//   ....[7]....
        /*0060*/ 	.word	0x00000c50


	//   ....[8]....
        /*0064*/ 	.word	0x00000da0


	//   ....[9]....
        /*0068*/ 	.word	0x00000ef0


	//   ....[10]....
        /*006c*/ 	.word	0x00001040


	//   ....[11]....
        /*0070*/ 	.word	0x00001190


	//   ....[12]....
        /*0074*/ 	.word	0x000012e0


	//   ....[13]....
        /*0078*/ 	.word	0x00001430


	//   ....[14]....
        /*007c*/ 	.word	0x00001580


	//   ....[15]....
        /*0080*/ 	.word	0x000016b0


	//   ....[16]....
        /*0084*/ 	.word	0x000018c0


	//   ....[17]....
        /*0088*/ 	.word	0x000019f0


	//   ....[18]....
        /*008c*/ 	.word	0x00001b20


	//   ....[19]....
        /*0090*/ 	.word	0x00001c50


	//   ....[20]....
        /*0094*/ 	.word	0x00001d80


	//   ....[21]....
        /*0098*/ 	.word	0x00001eb0


	//   ....[22]....
        /*009c*/ 	.word	0x00001fe0


	//   ....[23]....
        /*00a0*/ 	.word	0x000020f0


	//   ....[24]....
        /*00a4*/ 	.word	0x000022c0


	//   ....[25]....
        /*00a8*/ 	.word	0x000023f0


	//   ....[26]....
        /*00ac*/ 	.word	0x00002520


	//   ....[27]....
        /*00b0*/ 	.word	0x00002630


	//   ....[28]....
        /*00b4*/ 	.word	0x00002840


	//----- nvinfo : EIATTR_EXIT_INSTR_OFFSETS
	.align		4
.L_22:
        /*00b8*/ 	.byte	0x04, 0x1c
        /*00ba*/ 	.short	(.L_24 - .L_23)


	//   ....[0]....
.L_23:
        /*00bc*/ 	.word	0x00000070


	//   ....[1]....
        /*00c0*/ 	.word	0x00001720


	//   ....[2]....
        /*00c4*/ 	.word	0x00002120


	//   ....[3]....
        /*00c8*/ 	.word	0x00002660


	//   ....[4]....
        /*00cc*/ 	.word	0x00002890


	//----- nvinfo : EIATTR_CRS_STACK_SIZE
	.align		4
.L_24:
        /*00d0*/ 	.byte	0x04, 0x1e
        /*00d2*/ 	.short	(.L_26 - .L_25)
.L_25:
        /*00d4*/ 	.word	0x00000000


	//----- nvinfo : EIATTR_CBANK_PARAM_SIZE
	.align		4
.L_26:
        /*00d8*/ 	.byte	0x03, 0x19
        /*00da*/ 	.short	0x000c


	//----- nvinfo : EIATTR_PARAM_CBANK
	.align		4
        /*00dc*/ 	.byte	0x04, 0x0a
        /*00de*/ 	.short	(.L_28 - .L_27)
	.align		4
.L_27:
        /*00e0*/ 	.word	index@(.nv.constant0._Z11test_kernelPPFddEi)
        /*00e4*/ 	.short	0x0380
        /*00e6*/ 	.short	0x000c


	//----- nvinfo : EIATTR_SW_WAR
	.align		4
.L_28:
        /*00e8*/ 	.byte	0x04, 0x36
        /*00ea*/ 	.short	(.L_30 - .L_29)
.L_29:
        /*00ec*/ 	.word	0x00000008
.L_30:


//--------------------- .nv.callgraph             --------------------------
	.section	.nv.callgraph,"",@"SHT_CUDA_CALLGRAPH"
	.align	4
	.sectionentsize	8
	.align		4
        /*0000*/ 	.word	0x00000000
	.align		4
        /*0004*/ 	.word	0xffffffff
	.align		4
        /*0008*/ 	.word	index@(_Z11test_kernelPPFddEi)
	.align		4
        /*000c*/ 	.word	index@(vprintf)
	.align		4
        /*0010*/ 	.word	0x00000000
	.align		4
        /*0014*/ 	.word	0xfffffffe
	.align		4
        /*0018*/ 	.word	0x00000000
	.align		4
        /*001c*/ 	.word	0xfffffffd
	.align		4
        /*0020*/ 	.word	0x00000000
	.align		4
        /*0024*/ 	.word	0xfffffffc


//--------------------- .nv.constant4             --------------------------
	.section	.nv.constant4,"a",@progbits
	.align	8
	.align		8
.nv.constant4:
        /*0000*/ 	.dword	vprintf
	.align		8
        /*0008*/ 	.dword	pfunc1
	.align		8
        /*0010*/ 	.dword	pfunc2
	.align		8
        /*0018*/ 	.dword	$str


//--------------------- .text._Z11test_kernelPPFddEi --------------------------
	.section	.text._Z11test_kernelPPFddEi,"ax",@progbits
	.align	128
        .global         _Z11test_kernelPPFddEi
        .type           _Z11test_kernelPPFddEi,@function
        .size           _Z11test_kernelPPFddEi,(.L_x_53 - _Z11test_kernelPPFddEi)
        .other          _Z11test_kernelPPFddEi,@"STO_CUDA_ENTRY STV_DEFAULT"
_Z11test_kernelPPFddEi:
.text._Z11test_kernelPPFddEi:
[----:B------:R-:W0:Y:S08]  /*0000*/  LDC R1, c[0x0][0x37c] ;  /* 0x0000df00ff017b82 */ /* 0x000e300000000800 */
[----:B------:R-:W1:Y:S01]  /*0010*/  LDC R0, c[0x0][0x388] ;  /* 0x0000e200ff007b82 */ /* 0x000e620000000800 */
[----:B------:R-:W2:Y:S01]  /*0020*/  LDCU UR4, c[0x0][0x2f8] ;  /* 0x00005f00ff0477ac */ /* 0x000ea20008000800 */
[----:B0-----:R-:W-:Y:S01]  /*0030*/  VIADD R1, R1, 0xfffffff8 ;  /* 0xfffffff801017836 */ /* 0x001fe20000000000 */
[----:B------:R-:W0:Y:S04]  /*0040*/  LDCU UR5, c[0x0][0x2fc] ;  /* 0x00005f80ff0577ac */ /* 0x000e280008000800 */
[----:B--2---:R-:W-:-:S02]  /*0050*/  IADD3 R16, P0, PT, R1, UR4, RZ ;  /* 0x0000000401107c10 */ /* 0x004fc4000ff1e0ff */
[----:B-1----:R-:W-:-:S13]  /*0060*/  ISETP.GE.AND P1, PT, R0, 0x1, PT ;  /* 0x000000010000780c */ /* 0x002fda0003f26270 */
[----:B0-----:R-:W-:Y:S05]  /*0070*/  @!P1 EXIT ;  /* 0x000000000000994d */ /* 0x001fea0003800000 */
[C---:B------:R-:W-:Y:S01]  /*0080*/  ISETP.GE.U32.AND P1, PT, R0.reuse, 0x10, PT ;  /* 0x000000100000780c */ /* 0x040fe20003f26070 */
[----:B------:R-:W0:Y:S01]  /*0090*/  LDCU.64 UR36, c[0x0][0x358] ;  /* 0x00006b00ff2477ac */ /* 0x000e220008000a00 */
[----:B------:R-:W-:Y:S02]  /*00a0*/  IMAD.X R2, RZ, RZ, UR5, P0 ;  /* 0x00000005ff027e24 */ /* 0x000fe400080e06ff */
[----:B------:R-:W-:Y:S01]  /*00b0*/  HFMA2 R19, -RZ, RZ, 0, 0 ;  /* 0x00000000ff137431 */ /* 0x000fe200000001ff */
[----:B------:R-:W-:Y:S01]  /*00c0*/  LOP3.LUT R22, R0, 0xf, RZ, 0xc0, !PT ;  /* 0x0000000f00167812 */ /* 0x000fe200078ec0ff */
[----:B------:R-:W-:Y:S02]  /*00d0*/  IMAD.MOV.U32 R26, RZ, RZ, 0x0 ;  /* 0x00000000ff1a7424 */ /* 0x000fe400078e00ff */
[----:B------:R-:W-:-:S05]  /*00e0*/  IMAD.MOV.U32 R27, RZ, RZ, 0x3ff00000 ;  /* 0x3ff00000ff1b7424 */ /* 0x000fca00078e00ff */
[----:B------:R-:W-:Y:S05]  /*00f0*/  @!P1 BRA `(.L_x_0) ;  /* 0x0000001400849947 */ /* 0x000fea0003800000 */
[----:B------:R-:W1:Y:S01]  /*0100*/  LDCU.64 UR4, c[0x0][0x380] ;  /* 0x00007000ff0477ac */ /* 0x000e620008000a00 */
[----:B------:R-:W-:Y:S01]  /*0110*/  LOP3.LUT R19, R0, 0x7ffffff0, RZ, 0xc0, !PT ;  /* 0x7ffffff000137812 */ /* 0x000fe200078ec0ff */
[----:B------:R-:W-:Y:S01]  /*0120*/  BSSY.RECONVERGENT B7, `(.L_x_0) ;  /* 0x000015e000077945 */ /* 0x000fe20003800200 */
[----:B------:R-:W-:Y:S01]  /*0130*/  MOV R26, 0x0 ;  /* 0x00000000001a7802 */ /* 0x000fe20000000f00 */
[----:B------:R-:W-:Y:S02]  /*0140*/  IMAD.MOV.U32 R27, RZ, RZ, 0x3ff00000 ;  /* 0x3ff00000ff1b7424 */ /* 0x000fe400078e00ff */
[----:B------:R-:W-:Y:S01]  /*0150*/  IMAD.MOV R18, RZ, RZ, -R19 ;  /* 0x000000ffff127224 */ /* 0x000fe200078e0a13 */
[----:B-1----:R-:W-:-:S04]  /*0160*/  UIADD3 UR4, UP0, UPT, UR4, 0x40, URZ ;  /* 0x0000004004047890 */ /* 0x002fc8000ff1e0ff */
[----:B------:R-:W-:Y:S02]  /*0170*/  UIADD3.X UR5, UPT, UPT, URZ, UR5, URZ, UP0, !UPT ;  /* 0x00000005ff057290 */ /* 0x000fe400087fe4ff */
[----:B------:R-:W-:-:S04]  /*0180*/  MOV R24, UR4 ;  /* 0x0000000400187c02 */ /* 0x000fc80008000f00 */
[----:B------:R-:W-:-:S07]  /*0190*/  IMAD.U32 R25, RZ, RZ, UR5 ;  /* 0x00000005ff197e24 */ /* 0x000fce000f8e00ff */
.L_x_33:
[----:B0-----:R0:W5:Y:S01]  /*01a0*/  LDG.E.64 R6, desc[UR36][R24.64+-0x40] ;  /* 0xffffc02418067981 */ /* 0x001162000c1e1b00 */
[----:B------:R-:W-:Y:S01]  /*01b0*/  VIADD R18, R18, 0x10 ;  /* 0x0000001012127836 */ /* 0x000fe20000000000 */
[----:B------:R-:W-:Y:S01]  /*01c0*/  BSSY.RECONVERGENT B6, `(.L_x_1) ;  /* 0x0000008000067945 */ /* 0x000fe20003800200 */
[----:B------:R-:W-:Y:S01]  /*01d0*/  MOV R4, R26 ;  /* 0x0000001a00047202 */ /* 0x000fe20000000f00 */
[----:B------:R-:W-:Y:S01]  /*01e0*/  IMAD.MOV.U32 R5, RZ, RZ, R27 ;  /* 0x000000ffff057224 */ /* 0x000fe200078e001b */
[----:B------:R-:W-:Y:S01]  /*01f0*/  MOV R20, 0x240 ;  /* 0x0000024000147802 */ /* 0x000fe20000000f00 */
[----:B------:R-:W-:Y:S01]  /*0200*/  IMAD.MOV.U32 R21, RZ, RZ, 0x0 ;  /* 0x00000000ff157424 */ /* 0x000fe200078e00ff */
[----:B------:R-:W-:-:S04]  /*0210*/  ISETP.NE.AND P0, PT, R18, RZ, PT ;  /* 0x000000ff1200720c */ /* 0x000fc80003f05270 */
[----:B0-----:R-:W-:-:S09]  /*0220*/  P2R R23, PR, RZ, 0x1 ;  /* 0x00000001ff177803 */ /* 0x001fd20000000000 */
[----:B-----5:R-:W-:Y:S05]  /*0230*/  CALL.REL.NOINC R6 `(_Z11test_kernelPPFddEi) ;  /* 0xfffffffc06707344 */ /* 0x020fea0003c3ffff */
[----:B------:R-:W-:Y:S05]  /*0240*/  BSYNC.RECONVERGENT B6 ;  /* 0x0000000000067941 */ /* 0x000fea0003800200 */
.L_x_1:
[----:B------:R-:W-:Y:S01]  /*0250*/  MOV R10, R4 ;  /* 0x00000004000a7202 */ /* 0x000fe20000000f00 */
[----:B------:R-:W-:Y:S01]  /*0260*/  IMAD.MOV.U32 R11, RZ, RZ, R5 ;  /* 0x000000ffff0b7224 */ /* 0x000fe200078e0005 */
[----:B------:R-:W-:Y:S01]  /*0270*/  MOV R17, 0x0 ;  /* 0x0000000000117802 */ /* 0x000fe20000000f00 */
[----:B------:R-:W0:Y:S01]  /*0280*/  LDCU.64 UR4, c[0x4][0x18] ;  /* 0x01000300ff0477ac */ /* 0x000e220008000a00 */
[----:B------:R-:W-:Y:S01]  /*0290*/  IMAD.MOV.U32 R26, RZ, RZ, R4 ;  /* 0x000000ffff1a7224 */ /* 0x000fe200078e0004 */
[----:B------:R-:W-:Y:S01]  /*02a0*/  MOV R27, R5 ;  /* 0x00000005001b7202 */ /* 0x000fe20000000f00 */
[----:B------:R1:W-:Y:S01]  /*02b0*/  STL.64 [R1], R10 ;  /* 0x0000000a01007387 */ /* 0x0003e20000100a00 */
[----:B------:R1:W2:Y:S01]  /*02c0*/  LDC.64 R8, c[0x4][R17] ;  /* 0x0100000011087b82 */ /* 0x0002a20000000a00 */
[----:B------:R-:W-:Y:S01]  /*02d0*/  MOV R6, R16 ;  /* 0x0000001000067202 */ /* 0x000fe20000000f00 */
[----:B------:R-:W-:Y:S02]  /*02e0*/  IMAD.MOV.U32 R7, RZ, RZ, R2 ;  /* 0x000000ffff077224 */ /* 0x000fe400078e0002 */
[----:B0-----:R-:W-:-:S02]  /*02f0*/  IMAD.U32 R4, RZ, RZ, UR4 ;  /* 0x00000004ff047e24 */ /* 0x001fc4000f8e00ff */
[----:B-1----:R-:W-:-:S07]  /*0300*/  IMAD.U32 R5, RZ, RZ, UR5 ;  /* 0x00000005ff057e24 */ /* 0x002fce000f8e00ff */
[----:B------:R-:W-:-:S07]  /*0310*/  LEPC R20, `(.L_x_2) ;  /* 0x000000001014794e */ /* 0x000fce0000000000 */
[----:B--2---:R-:W-:Y:S05]  /*0320*/  CALL.ABS.NOINC R8 ;  /* 0x0000000008007343 */ /* 0x004fea0003c00000 */
.L_x_2:
[----:B------:R0:W5:Y:S01]  /*0330*/  LDG.E.64 R6, desc[UR36][R24.64+-0x38] ;  /* 0xffffc82418067981 */ /* 0x000162000c1e1b00 */
[----:B------:R-:W-:Y:S01]  /*0340*/  BSSY.RECONVERGENT B6, `(.L_x_3) ;  /* 0x0000006000067945 */ /* 0x000fe20003800200 */
[----:B------:R-:W-:Y:S01]  /*0350*/  IMAD.MOV.U32 R4, RZ, RZ, R26 ;  /* 0x000000ffff047224 */ /* 0x000fe200078e001a */
[----:B------:R-:W-:Y:S01]  /*0360*/  MOV R5, R27 ;  /* 0x0000001b00057202 */ /* 0x000fe20000000f00 */
[----:B------:R-:W-:Y:S01]  /*0370*/  IMAD.MOV.U32 R21, RZ, RZ, 0x0 ;  /* 0x00000000ff157424 */ /* 0x000fe200078e00ff */
[----:B------:R-:W-:-:S07]  /*0380*/  MOV R20, 0x3a0 ;  /* 0x000003a000147802 */ /* 0x000fce0000000f00 */
[----:B0----5:R-:W-:Y:S05]  /*0390*/  CALL.REL.NOINC R6 `(_Z11test_kernelPPFddEi) ;  /* 0xfffffffc06187344 */ /* 0x021fea0003c3ffff */
[----:B------:R-:W-:Y:S05]  /*03a0*/  BSYNC.RECONVERGENT B6 ;  /* 0x0000000000067941 */ /* 0x000fea0003800200 */
.L_x_3:
[--C-:B------:R-:W-:Y:S01]  /*03b0*/  IMAD.MOV.U32 R10, RZ, RZ, R4.reuse ;  /* 0x000000ffff0a7224 */ /* 0x100fe200078e0004 */
[----:B------:R-:W-:Y:S01]  /*03c0*/  MOV R11, R5 ;  /* 0x00000005000b7202 */ /* 0x000fe20000000f00 */
[----:B------:R0:W1:Y:S01]  /*03d0*/  LDC.64 R8, c[0x4][R17] ;  /* 0x0100000011087b82 */ /* 0x0000620000000a00 */
[----:B------:R-:W2:Y:S01]  /*03e0*/  LDCU.64 UR4, c[0x4][0x18] ;  /* 0x01000300ff0477ac */ /* 0x000ea20008000a00 */
[----:B------:R-:W-:Y:S01]  /*03f0*/  IMAD.MOV.U32 R26, RZ, RZ, R4 ;  /* 0x000000ffff1a7224 */ /* 0x000fe200078e0004 */
[----:B------:R-:W-:Y:S01]  /*0400*/  MOV R7, R2 ;  /* 0x0000000200077202 */ /* 0x000fe20000000f00 */
[----:B------:R0:W-:Y:S01]  /*0410*/  STL.64 [R1], R10 ;  /* 0x0000000a01007387 */ /* 0x0001e20000100a00 */
[----:B------:R-:W-:Y:S02]  /*0420*/  IMAD.MOV.U32 R27, RZ, RZ, R5 ;  /* 0x000000ffff1b7224 */ /* 0x000fe400078e0005 */
[----:B------:R-:W-:Y:S01]  /*0430*/  IMAD.MOV.U32 R6, RZ, RZ, R16 ;  /* 0x000000ffff067224 */ /* 0x000fe200078e0010 */
[----:B--2---:R-:W-:Y:S01]  /*0440*/  MOV R4, UR4 ;  /* 0x0000000400047c02 */ /* 0x004fe20008000f00 */
[----:B0-----:R-:W-:-:S07]  /*0450*/  IMAD.U32 R5, RZ, RZ, UR5 ;  /* 0x00000005ff057e24 */ /* 0x001fce000f8e00ff */
[----:B------:R-:W-:-:S07]  /*0460*/  LEPC R20, `(.L_x_4) ;  /* 0x000000001014794e */ /* 0x000fce0000000000 */
[----:B-1----:R-:W-:Y:S05]  /*0470*/  CALL.ABS.NOINC R8 ;  /* 0x0000000008007343 */ /* 0x002fea0003c00000 */
.L_x_4:
[----:B------:R0:W5:Y:S01]  /*0480*/  LDG.E.64 R6, desc[UR36][R24.64+-0x30] ;  /* 0xffffd02418067981 */ /* 0x000162000c1e1b00 */
[----:B------:R-:W-:Y:S01]  /*0490*/  HFMA2 R21, -RZ, RZ, 0, 0 ;  /* 0x00000000ff157431 */ /* 0x000fe200000001ff */
[----:B------:R-:W-:Y:S01]  /*04a0*/  BSSY.RECONVERGENT B6, `(.L_x_5) ;  /* 0x0000005000067945 */ /* 0x000fe20003800200 */
[----:B------:R-:W-:Y:S01]  /*04b0*/  IMAD.MOV.U32 R4, RZ, RZ, R26 ;  /* 0x000000ffff047224 */ /* 0x000fe200078e001a */
[----:B------:R-:W-:Y:S01]  /*04c0*/  MOV R20, 0x4f0 ;  /* 0x000004f000147802 */ /* 0x000fe20000000f00 */
[----:B------:R-:W-:-:S07]  /*04d0*/  IMAD.MOV.U32 R5, RZ, RZ, R27 ;  /* 0x000000ffff057224 */ /* 0x000fce00078e001b */
[----:B0----5:R-:W-:Y:S05]  /*04e0*/  CALL.REL.NOINC R6 `(_Z11test_kernelPPFddEi) ;  /* 0xfffffff806c47344 */ /* 0x021fea0003c3ffff */
[----:B------:R-:W-:Y:S05]  /*04f0*/  BSYNC.RECONVERGENT B6 ;  /* 0x0000000000067941 */ /* 0x000fea0003800200 */
.L_x_5:
[----:B------:R-:W-:Y:S01]  /*0500*/  IMAD.MOV.U32 R10, RZ, RZ, R4 ;  /* 0x000000ffff0a7224 */ /* 0x000fe200078e0004 */
[----:B------:R0:W1:Y:S01]  /*0510*/  LDC.64 R8, c[0x4][R17] ;  /* 0x0100000011087b82 */ /* 0x0000620000000a00 */
[--C-:B------:R-:W-:Y:S01]  /*0520*/  IMAD.MOV.U32 R11, RZ, RZ, R5.reuse ;  /* 0x000000ffff0b7224 */ /* 0x100fe200078e0005 */
[----:B------:R-:W2:Y:S01]  /*0530*/  LDCU.64 UR4, c[0x4][0x18] ;  /* 0x01000300ff0477ac */ /* 0x000ea20008000a00 */
[----:B------:R-:W-:Y:S01]  /*0540*/  MOV R26, R4 ;  /* 0x00000004001a7202 */ /* 0x000fe20000000f00 */
[----:B------:R-:W-:Y:S02]  /*0550*/  IMAD.MOV.U32 R27, RZ, RZ, R5 ;  /* 0x000000ffff1b7224 */ /* 0x000fe400078e0005 */
[----:B------:R0:W-:Y:S01]  /*0560*/  STL.64 [R1], R10 ;  /* 0x0000000a01007387 */ /* 0x0001e20000100a00 */
[----:B------:R-:W-:Y:S02]  /*0570*/  IMAD.MOV.U32 R6, RZ, RZ, R16 ;  /* 0x000000ffff067224 */ /* 0x000fe400078e0010 */
[----:B------:R-:W-:-:S02]  /*0580*/  IMAD.MOV.U32 R7, RZ, RZ, R2 ;  /* 0x000000ffff077224 */ /* 0x000fc400078e0002 */
[----:B--2---:R-:W-:Y:S01]  /*0590*/  IMAD.U32 R4, RZ, RZ, UR4 ;  /* 0x00000004ff047e24 */ /* 0x004fe2000f8e00ff */
[----:B0-----:R-:W-:-:S07]  /*05a0*/  MOV R5, UR5 ;  /* 0x0000000500057c02 */ /* 0x001fce0008000f00 */
[----:B------:R-:W-:-:S07]  /*05b0*/  LEPC R20, `(.L_x_6) ;  /* 0x000000001014794e */ /* 0x000fce0000000000 */
[----:B-1----:R-:W-:Y:S05]  /*05c0*/  CALL.ABS.NOINC R8 ;  /* 0x0000000008007343 */ /* 0x002fea0003c00000 */
.L_x_6:
[----:B------:R0:W5:Y:S01]  /*05d0*/  LDG.E.64 R6, desc[UR36][R24.64+-0x28] ;  /* 0xffffd82418067981 */ /* 0x000162000c1e1b00 */
[----:B------:R-:W-:Y:S01]  /*05e0*/  BSSY.RECONVERGENT B6, `(.L_x_7) ;  /* 0x0000006000067945 */ /* 0x000fe20003800200 */
[----:B------:R-:W-:Y:S01]  /*05f0*/  MOV R4, R26 ;  /* 0x0000001a00047202 */ /* 0x000fe20000000f00 */
[----:B------:R-:W-:Y:S01]  /*0600*/  IMAD.MOV.U32 R5, RZ, RZ, R27 ;  /* 0x000000ffff057224 */ /* 0x000fe200078e001b */
[----:B------:R-:W-:Y:S01]  /*0610*/  MOV R20, 0x640 ;  /* 0x0000064000147802 */ /* 0x000fe20000000f00 */
[----:B------:R-:W-:-:S07]  /*0620*/  IMAD.MOV.U32 R21, RZ, RZ, 0x0 ;  /* 0x00000000ff157424 */ /* 0x000fce00078e00ff */
[----:B0----5:R-:W-:Y:S05]  /*0630*/  CALL.REL.NOINC R6 `(_Z11test_kernelPPFddEi) ;  /* 0xfffffff806707344 */ /* 0x021fea0003c3ffff */
[----:B------:R-:W-:Y:S05]  /*0640*/  BSYNC.RECONVERGENT B6 ;  /* 0x0000000000067941 */ /* 0x000fea0003800200 */
.L_x_7:
[----:B------:R-:W-:Y:S01]  /*0650*/  MOV R10, R4 ;  /* 0x00000004000a7202 */ /* 0x000fe20000000f00 */
[----:B------:R-:W-:Y:S01]  /*0660*/  IMAD.MOV.U32 R11, RZ, RZ, R5 ;  /* 0x000000ffff0b7224 */ /* 0x000fe200078e0005 */
[----:B------:R0:W1:Y:S01]  /*0670*/  LDC.64 R8, c[0x4][R17] ;  /* 0x0100000011087b82 */ /* 0x0000620000000a00 */
[----:B------:R-:W2:Y:S01]  /*0680*/  LDCU.64 UR4, c[0x4][0x18] ;  /* 0x01000300ff0477ac */ /* 0x000ea20008000a00 */
[----:B------:R-:W-:Y:S01]  /*0690*/  IMAD.MOV.U32 R26, RZ, RZ, R4 ;  /* 0x000000ffff1a7224 */ /* 0x000fe200078e0004 */
[----:B------:R-:W-:Y:S01]  /*06a0*/  MOV R27, R5 ;  /* 0x00000005001b7202 */ /* 0x000fe20000000f00 */
[----:B------:R0:W-:Y:S01]  /*06b0*/  STL.64 [R1], R10 ;  /* 0x0000000a01007387 */ /* 0x0001e20000100a00 */
[----:B------:R-:W-:Y:S01]  /*06c0*/  MOV R6, R16 ;  /* 0x0000001000067202 */ /* 0x000fe20000000f00 */
[----:B------:R-:W-:Y:S02]  /*06d0*/  IMAD.MOV.U32 R7, RZ, RZ, R2 ;  /* 0x000000ffff077224 */ /* 0x000fe400078e0002 */
[----:B--2---:R-:W-:-:S02]  /*06e0*/  IMAD.U32 R4, RZ, RZ, UR4 ;  /* 0x00000004ff047e24 */ /* 0x004fc4000f8e00ff */
[----:B0-----:R-:W-:-:S07]  /*06f0*/  IMAD.U32 R5, RZ, RZ, UR5 ;  /* 0x00000005ff057e24 */ /* 0x001fce000f8e00ff */
[----:B------:R-:W-:-:S07]  /*0700*/  LEPC R20, `(.L_x_8) ;  /* 0x000000001014794e */ /* 0x000fce0000000000 */
[----:B-1----:R-:W-:Y:S05]  /*0710*/  CALL.ABS.NOINC R8 ;  /* 0x0000000008007343 */ /* 0x002fea0003c00000 */
.L_x_8:
        /* <DEDUP_REMOVED lines=8> */
.L_x_9:
        /* <DEDUP_REMOVED lines=13> */
.L_x_10:
        /* <DEDUP_REMOVED lines=8> */
.L_x_11:
        /* <DEDUP_REMOVED lines=13> */
.L_x_12:
        /* <DEDUP_REMOVED lines=8> */
.L_x_13:
        /* <DEDUP_REMOVED lines=13> */
.L_x_14:
        /* <DEDUP_REMOVED lines=8> */
.L_x_15:
        /* <DEDUP_REMOVED lines=13> */
.L_x_16:
        /* <DEDUP_REMOVED lines=8> */
.L_x_17:
        /* <DEDUP_REMOVED lines=13> */
.L_x_18:
        /* <DEDUP_REMOVED lines=8> */
.L_x_19:
        /* <DEDUP_REMOVED lines=13> */
.L_x_20:
        /* <DEDUP_REMOVED lines=8> */
.L_x_21:
        /* <DEDUP_REMOVED lines=13> */
.L_x_22:
        /* <DEDUP_REMOVED lines=8> */
.L_x_23:
        /* <DEDUP_REMOVED lines=13> */
.L_x_24:
        /* <DEDUP_REMOVED lines=8> */
.L_x_25:
        /* <DEDUP_REMOVED lines=13> */
.L_x_26:
        /* <DEDUP_REMOVED lines=8> */
.L_x_27:
        /* <DEDUP_REMOVED lines=13> */
.L_x_28:
        /* <DEDUP_REMOVED lines=8> */
.L_x_29:
        /* <DEDUP_REMOVED lines=13> */
.L_x_30:
        /* <DEDUP_REMOVED lines=8> */
.L_x_31:
[----:B------:R-:W-:Y:S01]  /*1610*/  MOV R26, R4 ;  /* 0x00000004001a7202 */ /* 0x000fe20000000f00 */
[----:B------:R-:W-:Y:S01]  /*1620*/  IMAD.MOV.U32 R27, RZ, RZ, R5 ;  /* 0x000000ffff1b7224 */ /* 0x000fe200078e0005 */
[----:B------:R0:W1:Y:S01]  /*1630*/  LDC.64 R8, c[0x4][R17] ;  /* 0x0100000011087b82 */ /* 0x0000620000000a00 */
[----:B------:R-:W2:Y:S01]  /*1640*/  LDCU.64 UR4, c[0x4][0x18] ;  /* 0x01000300ff0477ac */ /* 0x000ea20008000a00 */
[----:B------:R-:W-:Y:S02]  /*1650*/  IMAD.MOV.U32 R6, RZ, RZ, R16 ;  /* 0x000000ffff067224 */ /* 0x000fe400078e0010 */
[----:B------:R0:W-:Y:S01]  /*1660*/  STL.64 [R1], R26 ;  /* 0x0000001a01007387 */ /* 0x0001e20000100a00 */
[----:B------:R-:W-:Y:S02]  /*1670*/  IMAD.MOV.U32 R7, RZ, RZ, R2 ;  /* 0x000000ffff077224 */ /* 0x000fe400078e0002 */
[----:B--2---:R-:W-:Y:S01]  /*1680*/  IMAD.U32 R4, RZ, RZ, UR4 ;  /* 0x00000004ff047e24 */ /* 0x004fe2000f8e00ff */
[----:B0-----:R-:W-:-:S07]  /*1690*/  MOV R5, UR5 ;  /* 0x0000000500057c02 */ /* 0x001fce0008000f00 */
[----:B------:R-:W-:-:S07]  /*16a0*/  LEPC R20, `(.L_x_32) ;  /* 0x000000001014794e */ /* 0x000fce0000000000 */
[----:B-1----:R-:W-:Y:S05]  /*16b0*/  CALL.ABS.NOINC R8 ;  /* 0x0000000008007343 */ /* 0x002fea0003c00000 */
.L_x_32:
[----:B------:R-:W-:Y:S02]  /*16c0*/  ISETP.NE.AND P6, PT, R23, RZ, PT ;  /* 0x000000ff1700720c */ /* 0x000fe40003fc5270 */
[----:B------:R-:W-:-:S04]  /*16d0*/  IADD3 R24, P0, PT, R24, 0x80, RZ ;  /* 0x0000008018187810 */ /* 0x000fc80007f1e0ff */
[----:B------:R-:W-:-:S07]  /*16e0*/  IADD3.X R25, PT, PT, RZ, R25, RZ, P0, !PT ;  /* 0x00000019ff197210 */ /* 0x000fce00007fe4ff */
[----:B------:R-:W-:Y:S05]  /*16f0*/  @P6 BRA `(.L_x_33) ;  /* 0xffffffe800a86947 */ /* 0x000fea000383ffff */
[----:B------:R-:W-:Y:S05]  /*1700*/  BSYNC.RECONVERGENT B7 ;  /* 0x0000000000077941 */ /* 0x000fea0003800200 */
.L_x_0:
[----:B------:R-:W-:-:S13]  /*1710*/  ISETP.NE.AND P0, PT, R22, RZ, PT ;  /* 0x000000ff1600720c */ /* 0x000fda0003f05270 */
[----:B0-----:R-:W-:Y:S05]  /*1720*/  @!P0 EXIT ;  /* 0x000000000000894d */ /* 0x001fea0003800000 */
[----:B------:R-:W0:Y:S01]  /*1730*/  LDC R18, c[0x0][0x388] ;  /* 0x0000e200ff127b82 */ /* 0x000e220000000800 */
[----:B------:R-:W-:Y:S02]  /*1740*/  ISETP.GE.U32.AND P0, PT, R22, 0x8, PT ;  /* 0x000000081600780c */ /* 0x000fe40003f06070 */
[----:B0-----:R-:W-:-:S11]  /*1750*/  LOP3.LUT R18, R18, 0x7, RZ, 0xc0, !PT ;  /* 0x0000000712127812 */ /* 0x001fd600078ec0ff */
[----:B------:R-:W-:Y:S05]  /*1760*/  @!P0 BRA `(.L_x_34) ;  /* 0x0000000800688947 */ /* 0x000fea0003800000 */
[----:B------:R-:W0:Y:S02]  /*1770*/  LDC.64 R22, c[0x0][0x380] ;  /* 0x0000e000ff167b82 */ /* 0x000e240000000a00 */
[----:B0-----:R-:W-:-:S05]  /*1780*/  IMAD.WIDE.U32 R22, R19, 0x8, R22 ;  /* 0x0000000813167825 */ /* 0x001fca00078e0016 */
[----:B------:R0:W5:Y:S01]  /*1790*/  LDG.E.64 R6, desc[UR36][R22.64] ;  /* 0x0000002416067981 */ /* 0x000162000c1e1b00 */
[----:B------:R-:W-:Y:S02]  /*17a0*/  HFMA2 R21, -RZ, RZ, 0, 0 ;  /* 0x00000000ff157431 */ /* 0x000fe400000001ff */
[----:B------:R-:W-:Y:S01]  /*17b0*/  IMAD.MOV.U32 R4, RZ, RZ, R26 ;  /* 0x000000ffff047224 */ /* 0x000fe200078e001a */
[----:B------:R-:W-:Y:S01]  /*17c0*/  MOV R20, 0x17f0 ;  /* 0x000017f000147802 */ /* 0x000fe20000000f00 */
[----:B------:R-:W-:-:S07]  /*17d0*/  IMAD.MOV.U32 R5, RZ, RZ, R27 ;  /* 0x000000ffff057224 */ /* 0x000fce00078e001b */
[----:B0----5:R-:W-:Y:S05]  /*17e0*/  CALL.REL.NOINC R6 `(_Z11test_kernelPPFddEi) ;  /* 0xffffffe806047344 */ /* 0x021fea0003c3ffff */
[----:B------:R-:W-:Y:S01]  /*17f0*/  IMAD.MOV.U32 R10, RZ, RZ, R4 ;  /* 0x000000ffff0a7224 */ /* 0x000fe200078e0004 */
[----:B------:R-:W-:Y:S01]  /*1800*/  MOV R17, 0x0 ;  /* 0x0000000000117802 */ /* 0x000fe20000000f00 */
[--C-:B------:R-:W-:Y:S01]  /*1810*/  IMAD.MOV.U32 R11, RZ, RZ, R5.reuse ;  /* 0x000000ffff0b7224 */ /* 0x100fe200078e0005 */
[----:B------:R-:W0:Y:S01]  /*1820*/  LDCU.64 UR4, c[0x4][0x18] ;  /* 0x01000300ff0477ac */ /* 0x000e220008000a00 */
[----:B------:R-:W-:Y:S01]  /*1830*/  MOV R25, R4 ;  /* 0x0000000400197202 */ /* 0x000fe20000000f00 */
[----:B------:R1:W2:Y:S01]  /*1840*/  LDC.64 R8, c[0x4][R17] ;  /* 0x0100000011087b82 */ /* 0x0002a20000000a00 */
[----:B------:R-:W-:Y:S01]  /*1850*/  IMAD.MOV.U32 R24, RZ, RZ, R5 ;  /* 0x000000ffff187224 */ /* 0x000fe200078e0005 */
[----:B------:R1:W-:Y:S01]  /*1860*/  STL.64 [R1], R10 ;  /* 0x0000000a01007387 */ /* 0x0003e20000100a00 */
[----:B------:R-:W-:Y:S02]  /*1870*/  IMAD.MOV.U32 R6, RZ, RZ, R16 ;  /* 0x000000ffff067224 */ /* 0x000fe400078e0010 */
[----:B------:R-:W-:-:S02]  /*1880*/  IMAD.MOV.U32 R7, RZ, RZ, R2 ;  /* 0x000000ffff077224 */ /* 0x000fc400078e0002 */
[----:B0-----:R-:W-:Y:S01]  /*1890*/  IMAD.U32 R4, RZ, RZ, UR4 ;  /* 0x00000004ff047e24 */ /* 0x001fe2000f8e00ff */
[----:B-1----:R-:W-:-:S07]  /*18a0*/  MOV R5, UR5 ;  /* 0x0000000500057c02 */ /* 0x002fce0008000f00 */
[----:B------:R-:W-:-:S07]  /*18b0*/  LEPC R20, `(.L_x_35) ;  /* 0x000000001014794e */ /* 0x000fce0000000000 */
[----:B--2---:R-:W-:Y:S05]  /*18c0*/  CALL.ABS.NOINC R8 ;  /* 0x0000000008007343 */ /* 0x004fea0003c00000 */
.L_x_35:
[----:B------:R0:W5:Y:S01]  /*18d0*/  LDG.E.64 R6, desc[UR36][R22.64+0x8] ;  /* 0x0000082416067981 */ /* 0x000162000c1e1b00 */
[----:B------:R-:W-:Y:S01]  /*18e0*/  MOV R4, R25 ;  /* 0x0000001900047202 */ /* 0x000fe20000000f00 */
[----:B------:R-:W-:Y:S01]  /*18f0*/  IMAD.MOV.U32 R5, RZ, RZ, R24 ;  /* 0x000000ffff057224 */ /* 0x000fe200078e0018 */
[----:B------:R-:W-:Y:S01]  /*1900*/  MOV R20, 0x1930 ;  /* 0x0000193000147802 */ /* 0x000fe20000000f00 */
[----:B------:R-:W-:-:S07]  /*1910*/  IMAD.MOV.U32 R21, RZ, RZ, 0x0 ;  /* 0x00000000ff157424 */ /* 0x000fce00078e00ff */
[----:B0----5:R-:W-:Y:S05]  /*1920*/  CALL.REL.NOINC R6 `(_Z11test_kernelPPFddEi) ;  /* 0xffffffe406b47344 */ /* 0x021fea0003c3ffff */
        /* <DEDUP_REMOVED lines=13> */
.L_x_36:
[----:B------:R0:W5:Y:S01]  /*1a00*/  LDG.E.64 R6, desc[UR36][R22.64+0x10] ;  /* 0x0000102416067981 */ /* 0x000162000c1e1b00 */
[----:B------:R-:W-:Y:S01]  /*1a10*/  IMAD.MOV.U32 R4, RZ, RZ, R25 ;  /* 0x000000ffff047224 */ /* 0x000fe200078e0019 */
[----:B------:R-:W-:Y:S01]  /*1a20*/  MOV R5, R24 ;  /* 0x0000001800057202 */ /* 0x000fe20000000f00 */
[----:B------:R-:W-:Y:S01]  /*1a30*/  IMAD.MOV.U32 R21, RZ, RZ, 0x0 ;  /* 0x00000000ff157424 */ /* 0x000fe200078e00ff */
[----:B------:R-:W-:-:S07]  /*1a40*/  MOV R20, 0x1a60 ;  /* 0x00001a6000147802 */ /* 0x000fce0000000f00 */
[----:B0----5:R-:W-:Y:S05]  /*1a50*/  CALL.REL.NOINC R6 `(_Z11test_kernelPPFddEi) ;  /* 0xffffffe406687344 */ /* 0x021fea0003c3ffff */
        /* <DEDUP_REMOVED lines=13> */
.L_x_37:
[----:B------:R0:W5:Y:S01]  /*1b30*/  LDG.E.64 R6, desc[UR36][R22.64+0x18] ;  /* 0x0000182416067981 */ /* 0x000162000c1e1b00 */
[----:B------:R-:W-:Y:S02]  /*1b40*/  HFMA2 R21, -RZ, RZ, 0, 0 ;  /* 0x00000000ff157431 */ /* 0x000fe400000001ff */
[----:B------:R-:W-:Y:S01]  /*1b50*/  IMAD.MOV.U32 R4, RZ, RZ, R25 ;  /* 0x000000ffff047224 */ /* 0x000fe200078e0019 */
[----:B------:R-:W-:Y:S01]  /*1b60*/  MOV R20, 0x1b90 ;  /* 0x00001b9000147802 */ /* 0x000fe20000000f00 */
[----:B------:R-:W-:-:S07]  /*1b70*/  IMAD.MOV.U32 R5, RZ, RZ, R24 ;  /* 0x000000ffff057224 */ /* 0x000fce00078e0018 */
[----:B0----5:R-:W-:Y:S05]  /*1b80*/  CALL.REL.NOINC R6 `(_Z11test_kernelPPFddEi) ;  /* 0xffffffe4061c7344 */ /* 0x021fea0003c3ffff */
[----:B------:R-:W-:Y:S01]  /*1b90*/  IMAD.MOV.U32 R10, RZ, RZ, R4 ;  /* 0x000000ffff0a7224 */ /* 0x000fe200078e0004 */
[----:B------:R0:W1:Y:S01]  /*1ba0*/  LDC.64 R8, c[0x4][R17] ;  /* 0x0100000011087b82 */ /* 0x0000620000000a00 */
[--C-:B------:R-:W-:Y:S01]  /*1bb0*/  IMAD.MOV.U32 R11, RZ, RZ, R5.reuse ;  /* 0x000000ffff0b7224 */ /* 0x100fe200078e0005 */
[----:B------:R-:W2:Y:S01]  /*1bc0*/  LDCU.64 UR4, c[0x4][0x18] ;  /* 0x01000300ff0477ac */ /* 0x000ea20008000a00 */
[----:B------:R-:W-:Y:S01]  /*1bd0*/  MOV R25, R4 ;  /* 0x0000000400197202 */ /* 0x000fe20000000f00 */
[----:B------:R-:W-:Y:S01]  /*1be0*/  IMAD.MOV.U32 R24, RZ, RZ, R5 ;  /* 0x000000ffff187224 */ /* 0x000fe200078e0005 */
[----:B------:R-:W-:Y:S01]  /*1bf0*/  MOV R7, R2 ;  /* 0x0000000200077202 */ /* 0x000fe20000000f00 */
[----:B------:R0:W-:Y:S01]  /*1c00*/  STL.64 [R1], R10 ;  /* 0x0000000a01007387 */ /* 0x0001e20000100a00 */
[----:B------:R-:W-:Y:S02]  /*1c10*/  IMAD.MOV.U32 R6, RZ, RZ, R16 ;  /* 0x000000ffff067224 */ /* 0x000fe400078e0010 */
[----:B--2---:R-:W-:Y:S01]  /*1c20*/  IMAD.U32 R4, RZ, RZ, UR4 ;  /* 0x00000004ff047e24 */ /* 0x004fe2000f8e00ff */
[----:B0-----:R-:W-:-:S07]  /*1c30*/  MOV R5, UR5 ;  /* 0x0000000500057c02 */ /* 0x001fce0008000f00 */
[----:B------:R-:W-:-:S07]  /*1c40*/  LEPC R20, `(.L_x_38) ;  /* 0x000000001014794e */ /* 0x000fce0000000000 */
[----:B-1----:R-:W-:Y:S05]  /*1c50*/  CALL.ABS.NOINC R8 ;  /* 0x0000000008007343 */ /* 0x002fea0003c00000 */
.L_x_38:
[----:B------:R0:W5:Y:S01]  /*1c60*/  LDG.E.64 R6, desc[UR36][R22.64+0x20] ;  /* 0x0000202416067981 */ /* 0x000162000c1e1b00 */
[----:B------:R-:W-:Y:S01]  /*1c70*/  IMAD.MOV.U32 R4, RZ, RZ, R25 ;  /* 0x000000ffff047224 */ /* 0x000fe200078e0019 */
[----:B------:R-:W-:Y:S01]  /*1c80*/  MOV R5, R24 ;  /* 0x0000001800057202 */ /* 0x000fe20000000f00 */
[----:B------:R-:W-:Y:S01]  /*1c90*/  IMAD.MOV.U32 R21, RZ, RZ, 0x0 ;  /* 0x00000000ff157424 */ /* 0x000fe200078e00ff */
[----:B------:R-:W-:-:S07]  /*1ca0*/  MOV R20, 0x1cc0 ;  /* 0x00001cc000147802 */ /* 0x000fce0000000f00 */
[----:B0----5:R-:W-:Y:S05]  /*1cb0*/  CALL.REL.NOINC R6 `(_Z11test_kernelPPFddEi) ;  /* 0xffffffe006d07344 */ /* 0x021fea0003c3ffff */
[-C--:B------:R-:W-:Y:S01]  /*1cc0*/  MOV R10, R4.reuse ;  /* 0x00000004000a7202 */ /* 0x080fe20000000f00 */
[--C-:B------:R-:W-:Y:S01]  /*1cd0*/  IMAD.MOV.U32 R11, RZ, RZ, R5.reuse ;  /* 0x000000ffff0b7224 */ /* 0x100fe200078e0005 */
[----:B------:R0:W1:Y:S01]  /*1ce0*/  LDC.64 R8, c[0x4][R17] ;  /* 0x0100000011087b82 */ /* 0x0000620000000a00 */
[----:B------:R-:W2:Y:S01]  /*1cf0*/  LDCU.64 UR4, c[0x4][0x18] ;  /* 0x01000300ff0477ac */ /* 0x000ea20008000a00 */
[----:B------:R-:W-:Y:S01]  /*1d00*/  MOV R25, R4 ;  /* 0x0000000400197202 */ /* 0x000fe20000000f00 */
[----:B------:R-:W-:Y:S01]  /*1d10*/  IMAD.MOV.U32 R24, RZ, RZ, R5 ;  /* 0x000000ffff187224 */ /* 0x000fe200078e0005 */
[----:B------:R0:W-:Y:S01]  /*1d20*/  STL.64 [R1], R10 ;  /* 0x0000000a01007387 */ /* 0x0001e20000100a00 */
[----:B------:R-:W-:Y:S01]  /*1d30*/  MOV R6, R16 ;  /* 0x0000001000067202 */ /* 0x000fe20000000f00 */
[----:B------:R-:W-:Y:S01]  /*1d40*/  IMAD.MOV.U32 R7, RZ, RZ, R2 ;  /* 0x000000ffff077224 */ /* 0x000fe200078e0002 */
[----:B--2---:R-:W-:Y:S01]  /*1d50*/  MOV R4, UR4 ;  /* 0x0000000400047c02 */ /* 0x004fe20008000f00 */
[----:B0-----:R-:W-:-:S07]  /*1d60*/  IMAD.U32 R5, RZ, RZ, UR5 ;  /* 0x00000005ff057e24 */ /* 0x001fce000f8e00ff */
[----:B------:R-:W-:-:S07]  /*1d70*/  LEPC R20, `(.L_x_39) ;  /* 0x000000001014794e */ /* 0x000fce0000000000 */
[----:B-1----:R-:W-:Y:S05]  /*1d80*/  CALL.ABS.NOINC R8 ;  /* 0x0000000008007343 */ /* 0x002fea0003c00000 */
.L_x_39:
[----:B------:R0:W5:Y:S01]  /*1d90*/  LDG.E.64 R6, desc[UR36][R22.64+0x28] ;  /* 0x0000282416067981 */ /* 0x000162000c1e1b00 */
[----:B------:R-:W-:Y:S01]  /*1da0*/  HFMA2 R21, -RZ, RZ, 0, 0 ;  /* 0x00000000ff157431 */ /* 0x000fe200000001ff */
[----:B------:R-:W-:Y:S01]  /*1db0*/  MOV R4, R25 ;  /* 0x0000001900047202 */ /* 0x000fe20000000f00 */
[----:B------:R-:W-:Y:S01]  /*1dc0*/  IMAD.MOV.U32 R5, RZ, RZ, R24 ;  /* 0x000000ffff057224 */ /* 0x000fe200078e0018 */
[----:B------:R-:W-:-:S07]  /*1dd0*/  MOV R20, 0x1df0 ;  /* 0x00001df000147802 */ /* 0x000fce0000000f00 */
[----:B0----5:R-:W-:Y:S05]  /*1de0*/  CALL.REL.NOINC R6 `(_Z11test_kernelPPFddEi) ;  /* 0xffffffe006847344 */ /* 0x021fea0003c3ffff */
[--C-:B------:R-:W-:Y:S01]  /*1df0*/  IMAD.MOV.U32 R10, RZ, RZ, R4.reuse ;  /* 0x000000ffff0a7224 */ /* 0x100fe200078e0004 */
[-C--:B------:R-:W-:Y:S01]  /*1e00*/  MOV R11, R5.reuse ;  /* 0x00000005000b7202 */ /* 0x080fe20000000f00 */
[----:B------:R0:W1:Y:S01]  /*1e10*/  LDC.64 R8, c[0x4][R17] ;  /* 0x0100000011087b82 */ /* 0x0000620000000a00 */
[----:B------:R-:W2:Y:S01]  /*1e20*/  LDCU.64 UR4, c[0x4][0x18] ;  /* 0x01000300ff0477ac */ /* 0x000ea20008000a00 */
[----:B------:R-:W-:Y:S01]  /*1e30*/  IMAD.MOV.U32 R25, RZ, RZ, R4 ;  /* 0x000000ffff197224 */ /* 0x000fe200078e0004 */
[----:B------:R-:W-:Y:S01]  /*1e40*/  MOV R24, R5 ;  /* 0x0000000500187202 */ /* 0x000fe20000000f00 */
[----:B------:R0:W-:Y:S01]  /*1e50*/  STL.64 [R1], R10 ;  /* 0x0000000a01007387 */ /* 0x0001e20000100a00 */
[----:B------:R-:W-:Y:S01]  /*1e60*/  IMAD.MOV.U32 R6, RZ, RZ, R16 ;  /* 0x000000ffff067224 */ /* 0x000fe200078e0010 */
[----:B------:R-:W-:Y:S01]  /*1e70*/  MOV R7, R2 ;  /* 0x0000000200077202 */ /* 0x000fe20000000f00 */
[----:B--2---:R-:W-:Y:S01]  /*1e80*/  IMAD.U32 R4, RZ, RZ, UR4 ;  /* 0x00000004ff047e24 */ /* 0x004fe2000f8e00ff */
[----:B0-----:R-:W-:-:S07]  /*1e90*/  MOV R5, UR5 ;  /* 0x0000000500057c02 */ /* 0x001fce0008000f00 */
[----:B------:R-:W-:-:S07]  /*1ea0*/  LEPC R20, `(.L_x_40) ;  /* 0x000000001014794e */ /* 0x000fce0000000000 */
[----:B-1----:R-:W-:Y:S05]  /*1eb0*/  CALL.ABS.NOINC R8 ;  /* 0x0000000008007343 */ /* 0x002fea0003c00000 */
.L_x_40:
        /* <DEDUP_REMOVED lines=19> */
.L_x_41:
[----:B------:R-:W5:Y:S01]  /*1ff0*/  LDG.E.64 R22, desc[UR36][R22.64+0x38] ;  /* 0x0000382416167981 */ /* 0x000f62000c1e1b00 */
[----:B------:R-:W-:Y:S01]  /*2000*/  HFMA2 R21, -RZ, RZ, 0, 0 ;  /* 0x00000000ff157431 */ /* 0x000fe200000001ff */
[----:B------:R-:W-:Y:S01]  /*2010*/  MOV R4, R25 ;  /* 0x0000001900047202 */ /* 0x000fe20000000f00 */
[----:B------:R-:W-:Y:S01]  /*2020*/  IMAD.MOV.U32 R5, RZ, RZ, R24 ;  /* 0x000000ffff057224 */ /* 0x000fe200078e0018 */
[----:B------:R-:W-:-:S07]  /*2030*/  MOV R20, 0x2050 ;  /* 0x0000205000147802 */ /* 0x000fce0000000f00 */
[----:B-----5:R-:W-:Y:S05]  /*2040*/  CALL.REL.NOINC R22 `(_Z11test_kernelPPFddEi) ;  /* 0xffffffdc16ec7344 */ /* 0x020fea0003c3ffff */
[----:B------:R-:W-:Y:S01]  /*2050*/  IMAD.MOV.U32 R26, RZ, RZ, R4 ;  /* 0x000000ffff1a7224 */ /* 0x000fe200078e0004 */
[----:B------:R-:W-:Y:S01]  /*2060*/  MOV R27, R5 ;  /* 0x00000005001b7202 */ /* 0x000fe20000000f00 */
[----:B------:R0:W1:Y:S01]  /*2070*/  LDC.64 R8, c[0x4][R17] ;  /* 0x0100000011087b82 */ /* 0x0000620000000a00 */
[----:B------:R-:W2:Y:S01]  /*2080*/  LDCU.64 UR4, c[0x4][0x18] ;  /* 0x01000300ff0477ac */ /* 0x000ea20008000a00 */
[----:B------:R-:W-:Y:S01]  /*2090*/  IMAD.MOV.U32 R6, RZ, RZ, R16 ;  /* 0x000000ffff067224 */ /* 0x000fe200078e0010 */
[----:B------:R-:W-:Y:S01]  /*20a0*/  MOV R7, R2 ;  /* 0x0000000200077202 */ /* 0x000fe20000000f00 */
[----:B------:R0:W-:Y:S01]  /*20b0*/  STL.64 [R1], R26 ;  /* 0x0000001a01007387 */ /* 0x0001e20000100a00 */
[----:B--2---:R-:W-:Y:S01]  /*20c0*/  IMAD.U32 R4, RZ, RZ, UR4 ;  /* 0x00000004ff047e24 */ /* 0x004fe2000f8e00ff */
[----:B0-----:R-:W-:-:S07]  /*20d0*/  MOV R5, UR5 ;  /* 0x0000000500057c02 */ /* 0x001fce0008000f00 */
[----:B------:R-:W-:-:S07]  /*20e0*/  LEPC R20, `(.L_x_42) ;  /* 0x000000001014794e */ /* 0x000fce0000000000 */
[----:B-1----:R-:W-:Y:S05]  /*20f0*/  CALL.ABS.NOINC R8 ;  /* 0x0000000008007343 */ /* 0x002fea0003c00000 */
.L_x_42:
[----:B------:R-:W-:-:S07]  /*2100*/  VIADD R19, R19, 0x8 ;  /* 0x0000000813137836 */ /* 0x000fce0000000000 */
.L_x_34:
[----:B------:R-:W-:-:S13]  /*2110*/  ISETP.NE.AND P0, PT, R18, RZ, PT ;  /* 0x000000ff1200720c */ /* 0x000fda0003f05270 */
[----:B------:R-:W-:Y:S05]  /*2120*/  @!P0 EXIT ;  /* 0x000000000000894d */ /* 0x000fea0003800000 */
[----:B------:R-:W0:Y:S01]  /*2130*/  LDC R0, c[0x0][0x388] ;  /* 0x0000e200ff007b82 */ /* 0x000e220000000800 */
[----:B------:R-:W-:Y:S02]  /*2140*/  ISETP.GE.U32.AND P0, PT, R18, 0x4, PT ;  /* 0x000000041200780c */ /* 0x000fe40003f06070 */
[----:B0-----:R-:W-:-:S11]  /*2150*/  LOP3.LUT R18, R0, 0x3, RZ, 0xc0, !PT ;  /* 0x0000000300127812 */ /* 0x001fd600078ec0ff */
[----:B------:R-:W-:Y:S05]  /*2160*/  @!P0 BRA `(.L_x_43) ;  /* 0x0000000400388947 */ /* 0x000fea0003800000 */
[----:B------:R-:W0:Y:S02]  /*2170*/  LDC.64 R22, c[0x0][0x380] ;  /* 0x0000e000ff167b82 */ /* 0x000e240000000a00 */
[----:B0-----:R-:W-:-:S05]  /*2180*/  IMAD.WIDE.U32 R22, R19, 0x8, R22 ;  /* 0x0000000813167825 */ /* 0x001fca00078e0016 */
        /* <DEDUP_REMOVED lines=8> */
[----:B------:R-:W0:Y:S01]  /*2210*/  LDCU.64 UR4, c[0x4][0x18] ;  /* 0x01000300ff0477ac */ /* 0x000e220008000a00 */
[----:B------:R-:W-:Y:S01]  /*2220*/  MOV R17, 0x0 ;  /* 0x0000000000117802 */ /* 0x000fe20000000f00 */
[----:B------:R-:W-:Y:S01]  /*2230*/  IMAD.MOV.U32 R25, RZ, RZ, R4 ;  /* 0x000000ffff197224 */ /* 0x000fe200078e0004 */
[----:B------:R-:W-:Y:S01]  /*2240*/  MOV R24, R5 ;  /* 0x0000000500187202 */ /* 0x000fe20000000f00 */
[----:B------:R1:W-:Y:S01]  /*2250*/  STL.64 [R1], R10 ;  /* 0x0000000a01007387 */ /* 0x0003e20000100a00 */
[----:B------:R1:W2:Y:S01]  /*2260*/  LDC.64 R8, c[0x4][R17] ;  /* 0x0100000011087b82 */ /* 0x0002a20000000a00 */
[----:B------:R-:W-:Y:S01]  /*2270*/  IMAD.MOV.U32 R6, RZ, RZ, R16 ;  /* 0x000000ffff067224 */ /* 0x000fe200078e0010 */
[----:B------:R-:W-:Y:S01]  /*2280*/  MOV R7, R2 ;  /* 0x0000000200077202 */ /* 0x000fe20000000f00 */
[----:B0-----:R-:W-:Y:S01]  /*2290*/  IMAD.U32 R4, RZ, RZ, UR4 ;  /* 0x00000004ff047e24 */ /* 0x001fe2000f8e00ff */
[----:B-1----:R-:W-:-:S07]  /*22a0*/  MOV R5, UR5 ;  /* 0x0000000500057c02 */ /* 0x002fce0008000f00 */
[----:B------:R-:W-:-:S07]  /*22b0*/  LEPC R20, `(.L_x_44) ;  /* 0x000000001014794e */ /* 0x000fce0000000000 */
[----:B--2---:R-:W-:Y:S05]  /*22c0*/  CALL.ABS.NOINC R8 ;  /* 0x0000000008007343 */ /* 0x004fea0003c00000 */
.L_x_44:
        /* <DEDUP_REMOVED lines=19> */
.L_x_45:
        /* <DEDUP_REMOVED lines=19> */
.L_x_46:
[----:B------:R-:W5:Y:S01]  /*2530*/  LDG.E.64 R22, desc[UR36][R22.64+0x18] ;  /* 0x0000182416167981 */ /* 0x000f62000c1e1b00 */
[----:B------:R-:W-:Y:S01]  /*2540*/  IMAD.MOV.U32 R4, RZ, RZ, R25 ;  /* 0x000000ffff047224 */ /* 0x000fe200078e0019 */
[----:B------:R-:W-:Y:S01]  /*2550*/  MOV R5, R24 ;  /* 0x0000001800057202 */ /* 0x000fe20000000f00 */
[----:B------:R-:W-:Y:S01]  /*2560*/  IMAD.MOV.U32 R21, RZ, RZ, 0x0 ;  /* 0x00000000ff157424 */ /* 0x000fe200078e00ff */
[----:B------:R-:W-:-:S07]  /*2570*/  MOV R20, 0x2590 ;  /* 0x0000259000147802 */ /* 0x000fce0000000f00 */
[----:B-----5:R-:W-:Y:S05]  /*2580*/  CALL.REL.NOINC R22 `(_Z11test_kernelPPFddEi) ;  /* 0xffffffd8169c7344 */ /* 0x020fea0003c3ffff */
[----:B------:R-:W-:Y:S01]  /*2590*/  MOV R26, R4 ;  /* 0x00000004001a7202 */ /* 0x000fe20000000f00 */
[----:B------:R-:W-:Y:S01]  /*25a0*/  IMAD.MOV.U32 R27, RZ, RZ, R5 ;  /* 0x000000ffff1b7224 */ /* 0x000fe200078e0005 */
[----:B------:R0:W1:Y:S01]  /*25b0*/  LDC.64 R8, c[0x4][R17] ;  /* 0x0100000011087b82 */ /* 0x0000620000000a00 */
[----:B------:R-:W2:Y:S01]  /*25c0*/  LDCU.64 UR4, c[0x4][0x18] ;  /* 0x01000300ff0477ac */ /* 0x000ea20008000a00 */
[----:B------:R-:W-:Y:S01]  /*25d0*/  MOV R6, R16 ;  /* 0x0000001000067202 */ /* 0x000fe20000000f00 */
[----:B------:R-:W-:Y:S01]  /*25e0*/  IMAD.MOV.U32 R7, RZ, RZ, R2 ;  /* 0x000000ffff077224 */ /* 0x000fe200078e0002 */
[----:B------:R0:W-:Y:S01]  /*25f0*/  STL.64 [R1], R26 ;  /* 0x0000001a01007387 */ /* 0x0001e20000100a00 */
[----:B--2---:R-:W-:Y:S01]  /*2600*/  MOV R4, UR4 ;  /* 0x0000000400047c02 */ /* 0x004fe20008000f00 */
[----:B0-----:R-:W-:-:S07]  /*2610*/  IMAD.U32 R5, RZ, RZ, UR5 ;  /* 0x00000005ff057e24 */ /* 0x001fce000f8e00ff */
[----:B------:R-:W-:-:S07]  /*2620*/  LEPC R20, `(.L_x_47) ;  /* 0x000000001014794e */ /* 0x000fce0000000000 */
[----:B-1----:R-:W-:Y:S05]  /*2630*/  CALL.ABS.NOINC R8 ;  /* 0x0000000008007343 */ /* 0x002fea0003c00000 */
.L_x_47:
[----:B------:R-:W-:-:S07]  /*2640*/  IADD3 R19, PT, PT, R19, 0x4, RZ ;  /* 0x0000000413137810 */ /* 0x000fce0007ffe0ff */
.L_x_43:
[----:B------:R-:W-:-:S13]  /*2650*/  ISETP.NE.AND P0, PT, R18, RZ, PT ;  /* 0x000000ff1200720c */ /* 0x000fda0003f05270 */
[----:B------:R-:W-:Y:S05]  /*2660*/  @!P0 EXIT ;  /* 0x000000000000894d */ /* 0x000fea0003800000 */
[----:B------:R-:W0:Y:S02]  /*2670*/  LDC.64 R4, c[0x0][0x380] ;  /* 0x0000e000ff047b82 */ /* 0x000e240000000a00 */
[----:B0-----:R-:W-:-:S04]  /*2680*/  IMAD.WIDE.U32 R4, R19, 0x8, R4 ;  /* 0x0000000813047825 */ /* 0x001fc800078e0004 */
[----:B------:R-:W-:Y:S01]  /*2690*/  IMAD.MOV R19, RZ, RZ, -R18 ;  /* 0x000000ffff137224 */ /* 0x000fe200078e0a12 */
[----:B------:R-:W-:Y:S01]  /*26a0*/  MOV R18, R4 ;  /* 0x0000000400127202 */ /* 0x000fe20000000f00 */
[----:B------:R-:W-:-:S07]  /*26b0*/  IMAD.MOV.U32 R17, RZ, RZ, R5 ;  /* 0x000000ffff117224 */ /* 0x000fce00078e0005 */
.L_x_50:
[----:B------:R-:W-:Y:S01]  /*26c0*/  MOV R6, R18 ;  /* 0x0000001200067202 */ /* 0x000fe20000000f00 */
[----:B------:R-:W-:-:S06]  /*26d0*/  IMAD.MOV.U32 R7, RZ, RZ, R17 ;  /* 0x000000ffff077224 */ /* 0x000fcc00078e0011 */
[----:B------:R-:W5:Y:S01]  /*26e0*/  LDG.E.64 R6, desc[UR36][R6.64] ;  /* 0x0000002406067981 */ /* 0x000f62000c1e1b00 */
[----:B------:R-:W-:Y:S01]  /*26f0*/  IADD3 R19, PT, PT, R19, 0x1, RZ ;  /* 0x0000000113137810 */ /* 0x000fe20007ffe0ff */
[----:B------:R-:W-:Y:S01]  /*2700*/  BSSY.RECONVERGENT B6, `(.L_x_48) ;  /* 0x0000008000067945 */ /* 0x000fe20003800200 */
[----:B------:R-:W-:Y:S01]  /*2710*/  IMAD.MOV.U32 R4, RZ, RZ, R26 ;  /* 0x000000ffff047224 */ /* 0x000fe200078e001a */
[----:B------:R-:W-:Y:S01]  /*2720*/  MOV R5, R27 ;  /* 0x0000001b00057202 */ /* 0x000fe20000000f00 */
[----:B------:R-:W-:Y:S01]  /*2730*/  IMAD.MOV.U32 R21, RZ, RZ, 0x0 ;  /* 0x00000000ff157424 */ /* 0x000fe200078e00ff */
[----:B------:R-:W-:Y:S02]  /*2740*/  ISETP.NE.AND P0, PT, R19, RZ, PT ;  /* 0x000000ff1300720c */ /* 0x000fe40003f05270 */
[----:B------:R-:W-:Y:S02]  /*2750*/  MOV R20, 0x2780 ;  /* 0x0000278000147802 */ /* 0x000fe40000000f00 */
[----:B------:R-:W-:-:S09]  /*2760*/  P2R R22, PR, RZ, 0x1 ;  /* 0x00000001ff167803 */ /* 0x000fd20000000000 */
[----:B-----5:R-:W-:Y:S05]  /*2770*/  CALL.REL.NOINC R6 `(_Z11test_kernelPPFddEi) ;  /* 0xffffffd806207344 */ /* 0x020fea0003c3ffff */
[----:B------:R-:W-:Y:S05]  /*2780*/  BSYNC.RECONVERGENT B6 ;  /* 0x0000000000067941 */ /* 0x000fea0003800200 */
.L_x_48:
[----:B------:R-:W-:Y:S01]  /*2790*/  MOV R8, 0x0 ;  /* 0x0000000000087802 */ /* 0x000fe20000000f00 */
[----:B------:R-:W-:Y:S01]  /*27a0*/  IMAD.MOV.U32 R27, RZ, RZ, R5 ;  /* 0x000000ffff1b7224 */ /* 0x000fe200078e0005 */
[----:B------:R-:W-:Y:S01]  /*27b0*/  MOV R26, R4 ;  /* 0x00000004001a7202 */ /* 0x000fe20000000f00 */
[----:B------:R-:W0:Y:S01]  /*27c0*/  LDCU.64 UR4, c[0x4][0x18] ;  /* 0x01000300ff0477ac */ /* 0x000e220008000a00 */
[----:B------:R-:W-:Y:S01]  /*27d0*/  MOV R6, R16 ;  /* 0x0000001000067202 */ /* 0x000fe20000000f00 */
[----:B------:R-:W-:Y:S01]  /*27e0*/  IMAD.MOV.U32 R7, RZ, RZ, R2 ;  /* 0x000000ffff077224 */ /* 0x000fe200078e0002 */
[----:B------:R-:W1:Y:S01]  /*27f0*/  LDC.64 R8, c[0x4][R8] ;  /* 0x0100000008087b82 */ /* 0x000e620000000a00 */
[----:B------:R2:W-:Y:S01]  /*2800*/  STL.64 [R1], R26 ;  /* 0x0000001a01007387 */ /* 0x0005e20000100a00 */
[----:B0-----:R-:W-:Y:S01]  /*2810*/  MOV R4, UR4 ;  /* 0x0000000400047c02 */ /* 0x001fe20008000f00 */
[----:B--2---:R-:W-:-:S07]  /*2820*/  IMAD.U32 R5, RZ, RZ, UR5 ;  /* 0x00000005ff057e24 */ /* 0x004fce000f8e00ff */
[----:B------:R-:W-:-:S07]  /*2830*/  LEPC R20, `(.L_x_49) ;  /* 0x000000001014794e */ /* 0x000fce0000000000 */
[----:B-1----:R-:W-:Y:S05]  /*2840*/  CALL.ABS.NOINC R8 ;  /* 0x0000000008007343 */ /* 0x002fea0003c00000 */
.L_x_49:
[----:B------:R-:W-:Y:S02]  /*2850*/  ISETP.NE.AND P6, PT, R22, RZ, PT ;  /* 0x000000ff1600720c */ /* 0x000fe40003fc5270 */
[----:B------:R-:W-:-:S04]  /*2860*/  IADD3 R18, P0, PT, R18, 0x8, RZ ;  /* 0x0000000812127810 */ /* 0x000fc80007f1e0ff */
[----:B------:R-:W-:-:S07]  /*2870*/  IADD3.X R17, PT, PT, RZ, R17, RZ, P0, !PT ;  /* 0x00000011ff117210 */ /* 0x000fce00007fe4ff */
[----:B------:R-:W-:Y:S05]  /*2880*/  @P6 BRA `(.L_x_50) ;  /* 0xfffffffc008c6947 */ /* 0x000fea000383ffff */
[----:B------:R-:W-:Y:S05]  /*2890*/  EXIT ;  /* 0x000000000000794d */ /* 0x000fea0003800000 */
        .type           $_Z11test_kernelPPFddEi$_Z5func1d,@function
        .size           $_Z11test_kernelPPFddEi$_Z5func1d,($_Z11test_kernelPPFddEi$_Z5func2d - $_Z11test_kernelPPFddEi$_Z5func1d)
$_Z11test_kernelPPFddEi$_Z5func1d:
[----:B------:R-:W-:Y:S01]  /*28a0*/  VIADD R1, R1, 0xfffffff8 ;  /* 0xfffffff801017836 */ /* 0x000fe20000000000 */
[----:B------:R-:W-:-:S04]  /*28b0*/  MOV R3, R5 ;  /* 0x0000000500037202 */ /* 0x000fc80000000f00 */
[----:B------:R0:W-:Y:S02]  /*28c0*/  STL [R1], R2 ;  /* 0x0000000201007387 */ /* 0x0001e40000100800 */
[----:B0-----:R-:W-:-:S06]  /*28d0*/  IMAD.MOV.U32 R2, RZ, RZ, R4 ;  /* 0x000000ffff027224 */ /* 0x001fcc00078e0004 */
[----:B------:R-:W-:Y:S01]  /*28e0*/  DADD R4, R2, 1 ;  /* 0x3ff0000002047429 */ /* 0x000fe20000000000 */
[----:B------:R0:W2:Y:S02]  /*28f0*/  LDL R2, [R1] ;  /* 0x0000000001027983 */ /* 0x0000a40000100800 */
[----:B0-----:R-:W-:Y:S01]  /*2900*/  IADD3 R1, PT, PT, R1, 0x8, RZ ;  /* 0x0000000801017810 */ /* 0x001fe20007ffe0ff */
[----:B--2---:R-:W-:Y:S07]  /*2910*/  RET.REL.NODEC R20 `(_Z11test_kernelPPFddEi) ;  /* 0xffffffd414b87950 */ /* 0x004fee0003c3ffff */
        .type           $_Z11test_kernelPPFddEi$_Z5func2d,@function
        .size           $_Z11test_kernelPPFddEi$_Z5func2d,(.L_x_53 - $_Z11test_kernelPPFddEi$_Z5func2d)
$_Z11test_kernelPPFddEi$_Z5func2d:
[----:B------:R-:W-:Y:S01]  /*2920*/  VIADD R1, R1, 0xfffffff8 ;  /* 0xfffffff801017836 */ /* 0x000fe20000000000 */
[----:B------:R-:W-:-:S04]  /*2930*/  MOV R3, R5 ;  /* 0x0000000500037202 */ /* 0x000fc80000000f00 */
[----:B------:R0:W-:Y:S02]  /*2940*/  STL [R1], R2 ;  /* 0x0000000201007387 */ /* 0x0001e40000100800 */
[----:B0-----:R-:W-:-:S06]  /*2950*/  IMAD.MOV.U32 R2, RZ, RZ, R4 ;  /* 0x000000ffff027224 */ /* 0x001fcc00078e0004 */
[----:B------:R-:W-:Y:S01]  /*2960*/  DADD R4, R2, R2 ;  /* 0x0000000002047229 */ /* 0x000fe20000000002 */
[----:B------:R0:W2:Y:S02]  /*2970*/  LDL R2, [R1] ;  /* 0x0000000001027983 */ /* 0x0000a40000100800 */
[----:B0-----:R-:W-:Y:S01]  /*2980*/  IADD3 R1, PT, PT, R1, 0x8, RZ ;  /* 0x0000000801017810 */ /* 0x001fe20007ffe0ff */
[----:B--2---:R-:W-:Y:S07]  /*2990*/  RET.REL.NODEC R20 `(_Z11test_kernelPPFddEi) ;  /* 0xffffffd414987950 */ /* 0x004fee0003c3ffff */
.L_x_51:
[----:B------:R-:W-:-:S00]  /*29a0*/  BRA `(.L_x_51) ;  /* 0xfffffffc00fc7947 */ /* 0x000fc0000383ffff */
[----:B------:R-:W-:-:S00]  /*29b0*/  NOP ;  /* 0x0000000000007918 */ /* 0x000fc00000000000 */
        /* <DEDUP_REMOVED lines=12> */
.L_x_53:


//--------------------- .nv.global.init           --------------------------
	.section	.nv.global.init,"aw",@progbits
	.align	8
.nv.global.init:
	.type		pfunc1,@object
	.size		pfunc1,(pfunc2 - pfunc1)
pfunc1:
        /*0000*/ 	.byte	0xa0, 0x28, 0x00, 0x00, 0x00, 0x00, 0x00, 0x00
	.type		pfunc2,@object
	.size		pfunc2,($str - pfunc2)
pfunc2:
        /*0008*/ 	.byte	0x20, 0x29, 0x00, 0x00, 0x00, 0x00, 0x00, 0x00
	.type		$str,@object
	.size		$str,(.L_2 - $str)
$str:
        /*0010*/ 	.byte	0x25, 0x67, 0x0a, 0x00
.L_2:


//--------------------- .nv.shared.reserved.0     --------------------------
	.section	.nv.shared.reserved.0,"aw",@nobits
	.weak		__nv_reservedSMEM_offset_0_alias
	.size		__nv_reservedSMEM_offset_0_alias, 0, 64
	.other		__nv_reservedSMEM_offset_0_alias,@"STO_CUDA_RESERVED_SHARED STV_DEFAULT"
__nv_reservedSMEM_offset_0_alias:
	.zero		0
	.zero		64


//--------------------- .nv.constant0._Z11test_kernelPPFddEi --------------------------
	.section	.nv.constant0._Z11test_kernelPPFddEi,"a",@progbits
	.sectionflags	@""
	.align	4
.nv.constant0._Z11test_kernelPPFddEi:
	.zero		908


//--------------------- SYMBOLS --------------------------

	.type		.nv.reservedSmem.offset0,@object
	.size		.nv.reservedSmem.offset0,0x4
	.type		vprintf,@function
